// auto-generated by cutlass_sweep.gemm — config: {"arch": "sm_90", "cluster_m": 1, "cluster_n": 1, "dtype": "bf16", "stages": 4, "tile_k": 32, "tile_m": 256, "tile_n": 128}
#include "cutlass/cutlass.h"
#include "cutlass/gemm/collective/collective_builder.hpp"
#include "cutlass/gemm/device/gemm_universal_adapter.h"
#include "cutlass/gemm/kernel/gemm_universal.hpp"
#include "cutlass/epilogue/collective/collective_builder.hpp"

using ElemA = cutlass::bfloat16_t;
using ElemB = cutlass::bfloat16_t;
using ElemCD = cutlass::bfloat16_t;
using Acc  = float;
using TileShape    = cute::Shape<cute::_256, cute::_128, cute::_32>;
using ClusterShape = cute::Shape<cute::_1, cute::_1, cute::_1>;

using CollectiveEpilogue = typename cutlass::epilogue::collective::CollectiveBuilder<
    cutlass::arch::Sm90, cutlass::arch::OpClassTensorOp,
    TileShape, ClusterShape,
    cutlass::epilogue::collective::EpilogueTileAuto,
    Acc, Acc,
    ElemCD, cutlass::layout::RowMajor, 128 / cutlass::sizeof_bits<ElemCD>::value,
    ElemCD, cutlass::layout::RowMajor, 128 / cutlass::sizeof_bits<ElemCD>::value,
    cutlass::epilogue::collective::EpilogueScheduleAuto
  >::CollectiveOp;

using CollectiveMainloop = typename cutlass::gemm::collective::CollectiveBuilder<
    cutlass::arch::Sm90, cutlass::arch::OpClassTensorOp,
    ElemA, cutlass::layout::RowMajor, 128 / cutlass::sizeof_bits<ElemA>::value,
    ElemB, cutlass::layout::ColumnMajor, 128 / cutlass::sizeof_bits<ElemB>::value,
    Acc,
    TileShape, ClusterShape,
    cutlass::gemm::collective::StageCount<4>,
    cutlass::gemm::collective::KernelScheduleAuto
  >::CollectiveOp;

using GemmKernel = cutlass::gemm::kernel::GemmUniversal<
    cute::Shape<int,int,int,int>,
    CollectiveMainloop,
    CollectiveEpilogue
>;
using Gemm = cutlass::gemm::device::GemmUniversalAdapter<GemmKernel>;

// Force the device kernel symbol into the cubin without needing a host main.
auto* _anchor = &cutlass::device_kernel<GemmKernel>;


// ===== COMPILED SASS (sm_90a) =====

	.target	sm_90a

	.elftype	@"ET_EXEC"


//--------------------- .note.nv.tkinfo           --------------------------
	.section	.note.nv.tkinfo,"",@"SHT_NOTE"
	.sectionflags	@"SHF_NOTE_NV_TKINFO"
	.tkinfo
        /*0018*/ 	.word	0x00000002
        /*0030*/ 	.string	""
        /*0030*/ 	.string	"ptxas"
        /*0030*/ 	.string	"Cuda compilation tools, release 13.0, V13.0.88"
        /*0030*/ 	.string	"Build cuda_13.0.r13.0/compiler.36424714_0"
        /*0030*/ 	.string	"-arch sm_90a -m 64 "



//--------------------- .note.nv.cuinfo           --------------------------
	.section	.note.nv.cuinfo,"",@"SHT_NOTE"
	.sectionflags	@"SHF_NOTE_NV_CUINFO"
        /*0018*/ 	.short	0x0002
        /*001a*/ 	.short	0x005a
        /*001c*/ 	.short	0x0082
	.zero		2


//--------------------- .nv.info                  --------------------------
	.section	.nv.info,"",@"SHT_CUDA_INFO"
	.align	4


	//----- nvinfo : EIATTR_REGCOUNT
	.align		4
        /*0000*/ 	.byte	0x04, 0x2f
        /*0002*/ 	.short	(.L_15 - .L_14)
	.align		4
.L_14:
        /*0004*/ 	.word	index@(_ZN7cutlass13device_kernelINS_4gemm6kernel13GemmUniversalIN4cute5tupleIJiiiiEEENS1_10collective13CollectiveMmaINS1_34MainloopSm90TmaGmmaWarpSpecializedILi4ENS5_IJNS4_1CILi1EEESB_SB_EEENS1_35KernelTmaWarpSpecializedCooperativeEEENS5_IJNSA_ILi256EEENSA_ILi128EEENSA_ILi32EEEEEENS_10bfloat16_tENS5_IJlSB_lEEESJ_SK_NS4_8TiledMMAINS4_8MMA_AtomIJNS4_4SM904GMMA28MMA_64x128x16_F32BF16BF16_SSILNSO_5MajorE0ELSQ_0ELNSO_7ScaleInE1ELSR_1EEEEEENS4_6LayoutINS5_IJNSA_ILi2EEESB_SB_EEENS5_IJSB_NSA_ILi0EEESX_EEEEENS5_IJNS4_10UnderscoreES10_S10_EEEEENS4_13SM90_TMA_LOADENS4_14ComposedLayoutINS4_7SwizzleILi2ELi4ELi3EEENS4_18smem_ptr_flag_bitsILi16EEENSU_INS5_IJNSA_ILi8EEESH_EEENS5_IJSH_SB_EEEEEEEvNS4_8identityES13_S1D_vS1E_EENS_8epilogue10collective6detail29Sm90TmaWarpSpecializedAdapterINS1H_15DefaultEpilogueISJ_SK_SK_NS1G_6thread17LinearCombinationISJ_Li1EffLNS1L_9ScaleType4KindE0ELNS_15FloatRoundStyleE2ESJ_EENS1_15EpilogueDefaultEEEEEvvEEEEvNT_6ParamsE)
        /*0008*/ 	.word	0x000000a8


	//----- nvinfo : EIATTR_FRAME_SIZE
	.align		4
.L_15:
        /*000c*/ 	.byte	0x04, 0x11
        /*000e*/ 	.short	(.L_17 - .L_16)
	.align		4
.L_16:
        /*0010*/ 	.word	index@(_ZN7cutlass13device_kernelINS_4gemm6kernel13GemmUniversalIN4cute5tupleIJiiiiEEENS1_10collective13CollectiveMmaINS1_34MainloopSm90TmaGmmaWarpSpecializedILi4ENS5_IJNS4_1CILi1EEESB_SB_EEENS1_35KernelTmaWarpSpecializedCooperativeEEENS5_IJNSA_ILi256EEENSA_ILi128EEENSA_ILi32EEEEEENS_10bfloat16_tENS5_IJlSB_lEEESJ_SK_NS4_8TiledMMAINS4_8MMA_AtomIJNS4_4SM904GMMA28MMA_64x128x16_F32BF16BF16_SSILNSO_5MajorE0ELSQ_0ELNSO_7ScaleInE1ELSR_1EEEEEENS4_6LayoutINS5_IJNSA_ILi2EEESB_SB_EEENS5_IJSB_NSA_ILi0EEESX_EEEEENS5_IJNS4_10UnderscoreES10_S10_EEEEENS4_13SM90_TMA_LOADENS4_14ComposedLayoutINS4_7SwizzleILi2ELi4ELi3EEENS4_18smem_ptr_flag_bitsILi16EEENSU_INS5_IJNSA_ILi8EEESH_EEENS5_IJSH_SB_EEEEEEEvNS4_8identityES13_S1D_vS1E_EENS_8epilogue10collective6detail29Sm90TmaWarpSpecializedAdapterINS1H_15DefaultEpilogueISJ_SK_SK_NS1G_6thread17LinearCombinationISJ_Li1EffLNS1L_9ScaleType4KindE0ELNS_15FloatRoundStyleE2ESJ_EENS1_15EpilogueDefaultEEEEEvvEEEEvNT_6ParamsE)
        /*0014*/ 	.word	0x00000000


	//----- nvinfo : EIATTR_MIN_STACK_SIZE
	.align		4
.L_17:
        /*0018*/ 	.byte	0x04, 0x12
        /*001a*/ 	.short	(.L_19 - .L_18)
	.align		4
.L_18:
        /*001c*/ 	.word	index@(_ZN7cutlass13device_kernelINS_4gemm6kernel13GemmUniversalIN4cute5tupleIJiiiiEEENS1_10collective13CollectiveMmaINS1_34MainloopSm90TmaGmmaWarpSpecializedILi4ENS5_IJNS4_1CILi1EEESB_SB_EEENS1_35KernelTmaWarpSpecializedCooperativeEEENS5_IJNSA_ILi256EEENSA_ILi128EEENSA_ILi32EEEEEENS_10bfloat16_tENS5_IJlSB_lEEESJ_SK_NS4_8TiledMMAINS4_8MMA_AtomIJNS4_4SM904GMMA28MMA_64x128x16_F32BF16BF16_SSILNSO_5MajorE0ELSQ_0ELNSO_7ScaleInE1ELSR_1EEEEEENS4_6LayoutINS5_IJNSA_ILi2EEESB_SB_EEENS5_IJSB_NSA_ILi0EEESX_EEEEENS5_IJNS4_10UnderscoreES10_S10_EEEEENS4_13SM90_TMA_LOADENS4_14ComposedLayoutINS4_7SwizzleILi2ELi4ELi3EEENS4_18smem_ptr_flag_bitsILi16EEENSU_INS5_IJNSA_ILi8EEESH_EEENS5_IJSH_SB_EEEEEEEvNS4_8identityES13_S1D_vS1E_EENS_8epilogue10collective6detail29Sm90TmaWarpSpecializedAdapterINS1H_15DefaultEpilogueISJ_SK_SK_NS1G_6thread17LinearCombinationISJ_Li1EffLNS1L_9ScaleType4KindE0ELNS_15FloatRoundStyleE2ESJ_EENS1_15EpilogueDefaultEEEEEvvEEEEvNT_6ParamsE)
        /*0020*/ 	.word	0x00000000
.L_19:


//--------------------- .nv.compat                --------------------------
	.section	.nv.compat,"",@"SHT_CUDA_COMPAT_INFO"
	.align	4
        /*0000*/ 	.byte	0x02, 0x09, 0x01, 0x00, 0x02, 0x02, 0x04, 0x00, 0x02, 0x05, 0x05, 0x00, 0x03, 0x07, 0x01, 0x01
        /*0010*/ 	.byte	0x02, 0x03, 0x01, 0x00, 0x02, 0x06, 0x01, 0x00, 0x04, 0x0b, 0x08, 0x00, 0x00, 0x00, 0x00, 0x00
        /*0020*/ 	.byte	0x00, 0x00, 0x00, 0x00


//--------------------- .nv.info._ZN7cutlass13device_kernelINS_4gemm6kernel13GemmUniversalIN4cute5tupleIJiiiiEEENS1_10collective13CollectiveMmaINS1_34MainloopSm90TmaGmmaWarpSpecializedILi4ENS5_IJNS4_1CILi1EEESB_SB_EEENS1_35KernelTmaWarpSpecializedCooperativeEEENS5_IJNSA_ILi256EEENSA_ILi128EEENSA_ILi32EEEEEENS_10bfloat16_tENS5_IJlSB_lEEESJ_SK_NS4_8TiledMMAINS4_8MMA_AtomIJNS4_4SM904GMMA28MMA_64x128x16_F32BF16BF16_SSILNSO_5MajorE0ELSQ_0ELNSO_7ScaleInE1ELSR_1EEEEEENS4_6LayoutINS5_IJNSA_ILi2EEESB_SB_EEENS5_IJSB_NSA_ILi0EEESX_EEEEENS5_IJNS4_10UnderscoreES10_S10_EEEEENS4_13SM90_TMA_LOADENS4_14ComposedLayoutINS4_7SwizzleILi2ELi4ELi3EEENS4_18smem_ptr_flag_bitsILi16EEENSU_INS5_IJNSA_ILi8EEESH_EEENS5_IJSH_SB_EEEEEEEvNS4_8identityES13_S1D_vS1E_EENS_8epilogue10collective6detail29Sm90TmaWarpSpecializedAdapterINS1H_15DefaultEpilogueISJ_SK_SK_NS1G_6thread17LinearCombinationISJ_Li1EffLNS1L_9ScaleType4KindE0ELNS_15FloatRoundStyleE2ESJ_EENS1_15EpilogueDefaultEEEEEvvEEEEvNT_6ParamsE --------------------------
	.section	.nv.info._ZN7cutlass13device_kernelINS_4gemm6kernel13GemmUniversalIN4cute5tupleIJiiiiEEENS1_10collective13CollectiveMmaINS1_34MainloopSm90TmaGmmaWarpSpecializedILi4ENS5_IJNS4_1CILi1EEESB_SB_EEENS1_35KernelTmaWarpSpecializedCooperativeEEENS5_IJNSA_ILi256EEENSA_ILi128EEENSA_ILi32EEEEEENS_10bfloat16_tENS5_IJlSB_lEEESJ_SK_NS4_8TiledMMAINS4_8MMA_AtomIJNS4_4SM904GMMA28MMA_64x128x16_F32BF16BF16_SSILNSO_5MajorE0ELSQ_0ELNSO_7ScaleInE1ELSR_1EEEEEENS4_6LayoutINS5_IJNSA_ILi2EEESB_SB_EEENS5_IJSB_NSA_ILi0EEESX_EEEEENS5_IJNS4_10UnderscoreES10_S10_EEEEENS4_13SM90_TMA_LOADENS4_14ComposedLayoutINS4_7SwizzleILi2ELi4ELi3EEENS4_18smem_ptr_flag_bitsILi16EEENSU_INS5_IJNSA_ILi8EEESH_EEENS5_IJSH_SB_EEEEEEEvNS4_8identityES13_S1D_vS1E_EENS_8epilogue10collective6detail29Sm90TmaWarpSpecializedAdapterINS1H_15DefaultEpilogueISJ_SK_SK_NS1G_6thread17LinearCombinationISJ_Li1EffLNS1L_9ScaleType4KindE0ELNS_15FloatRoundStyleE2ESJ_EENS1_15EpilogueDefaultEEEEEvvEEEEvNT_6ParamsE,"",@"SHT_CUDA_INFO"
	.sectionflags	@""
	.align	4


	//----- nvinfo : EIATTR_CUDA_API_VERSION
	.align		4
        /*0000*/ 	.byte	0x04, 0x37
        /*0002*/ 	.short	(.L_21 - .L_20)
.L_20:
        /*0004*/ 	.word	0x00000082


	//----- nvinfo : EIATTR_KPARAM_INFO
	.align		4
.L_21:
        /*0008*/ 	.byte	0x04, 0x17
        /*000a*/ 	.short	(.L_23 - .L_22)
.L_22:
        /*000c*/ 	.word	0x00000000
        /*0010*/ 	.short	0x0000
        /*0012*/ 	.short	0x0070
        /*0014*/ 	.byte	0x00, 0xf0, 0x01, 0x10


	//----- nvinfo : EIATTR_SPARSE_MMA_MASK
	.align		4
.L_23:
        /*0018*/ 	.byte	0x03, 0x50
        /*001a*/ 	.short	0x0000


	//----- nvinfo : EIATTR_MAXREG_COUNT
	.align		4
        /*001c*/ 	.byte	0x03, 0x1b
        /*001e*/ 	.short	0x00a8


	//----- nvinfo : EIATTR_NUM_BARRIERS
	.align		4
        /*0020*/ 	.byte	0x02, 0x4c
        /*0022*/ 	.byte	0x01
	.zero		1


	//----- nvinfo : EIATTR_EXTERNS
	.align		4
        /*0024*/ 	.byte	0x04, 0x0f
        /*0026*/ 	.short	(.L_25 - .L_24)


	//   ....[0]....
	.align		4
.L_24:
        /*0028*/ 	.word	index@(__assertfail)


	//----- nvinfo : EIATTR_MERCURY_ISA_VERSION
	.align		4
.L_25:
        /*002c*/ 	.byte	0x03, 0x5f
        /*002e*/ 	.short	0x0101


	//----- nvinfo : EIATTR_INT_WARP_WIDE_INSTR_OFFSETS
	.align		4
        /*0030*/ 	.byte	0x04, 0x31
        /*0032*/ 	.short	(.L_27 - .L_26)


	//   ....[0]....
.L_26:
        /*0034*/ 	.word	0x000003b0


	//   ....[1]....
        /*0038*/ 	.word	0x000003e0


	//   ....[2]....
        /*003c*/ 	.word	0x000004c0


	//----- nvinfo : EIATTR_COOP_GROUP_MASK_REGIDS
	.align		4
.L_27:
        /*0040*/ 	.byte	0x04, 0x29
        /*0042*/ 	.short	(.L_29 - .L_28)


	//   ....[0]....
.L_28:
        /*0044*/ 	.word	0xffffffff


	//   ....[1]....
        /*0048*/ 	.word	0xffffffff


	//   ....[2]....
        /*004c*/ 	.word	0xffffffff


	//   ....[3]....
        /*0050*/ 	.word	0xffffffff


	//   ....[4]....
        /*0054*/ 	.word	0xffffffff


	//----- nvinfo : EIATTR_COOP_GROUP_INSTR_OFFSETS
	.align		4
.L_29:
        /*0058*/ 	.byte	0x04, 0x28
        /*005a*/ 	.short	(.L_31 - .L_30)


	//   ....[0]....
.L_30:
        /*005c*/ 	.word	0x00000060


	//   ....[1]....
        /*0060*/ 	.word	0x00000070


	//   ....[2]....
        /*0064*/ 	.word	0x00000130


	//   ....[3]....
        /*0068*/ 	.word	0x000002c0


	//   ....[4]....
        /*006c*/ 	.word	0x00000f70


	//----- nvinfo : EIATTR_REG_RECONFIG
	.align		4
.L_31:
        /*0070*/ 	.byte	0x01, 0x54
	.zero		2


	//----- nvinfo : EIATTR_SYSCALL_OFFSETS
	.align		4
        /*0074*/ 	.byte	0x04, 0x46
        /*0076*/ 	.short	(.L_33 - .L_32)


	//   ....[0]....
.L_32:
        /*0078*/ 	.word	0x00001130


	//----- nvinfo : EIATTR_MBARRIER_INSTR_OFFSETS
	.align		4
.L_33:
        /*007c*/ 	.byte	0x04, 0x39
        /*007e*/ 	.short	(.L_35 - .L_34)


	//   ....[0]....
.L_34:
        /*0080*/ 	.word	0x00000230
        /*0084*/ 	.word	0x000000ff
        /*0088*/ 	.word	0x00000000
        /*008c*/ 	.short	0x0100
        /*008e*/ 	.byte	0x08
	.zero		1


	//   ....[1]....
        /*0090*/ 	.word	0x00000240
        /*0094*/ 	.word	0x000000ff
        /*0098*/ 	.word	0x00000020
        /*009c*/ 	.short	0x0100
        /*009e*/ 	.byte	0x08
	.zero		1


	//   ....[2]....
        /*00a0*/ 	.word	0x00000250
        /*00a4*/ 	.word	0x000000ff
        /*00a8*/ 	.word	0x00000008
        /*00ac*/ 	.short	0x0100
        /*00ae*/ 	.byte	0x08
	.zero		1


	//   ....[3]....
        /*00b0*/ 	.word	0x00000260
        /*00b4*/ 	.word	0x000000ff
        /*00b8*/ 	.word	0x00000028
        /*00bc*/ 	.short	0x0100
        /*00be*/ 	.byte	0x08
	.zero		1


	//   ....[4]....
        /*00c0*/ 	.word	0x00000270
        /*00c4*/ 	.word	0x000000ff
        /*00c8*/ 	.word	0x00000010
        /*00cc*/ 	.short	0x0100
        /*00ce*/ 	.byte	0x08
	.zero		1


	//   ....[5]....
        /*00d0*/ 	.word	0x00000280
        /*00d4*/ 	.word	0x000000ff
        /*00d8*/ 	.word	0x00000030
        /*00dc*/ 	.short	0x0100
        /*00de*/ 	.byte	0x08
	.zero		1


	//   ....[6]....
        /*00e0*/ 	.word	0x00000290
        /*00e4*/ 	.word	0x000000ff
        /*00e8*/ 	.word	0x00000018
        /*00ec*/ 	.short	0x0100
        /*00ee*/ 	.byte	0x08
	.zero		1


	//   ....[7]....
        /*00f0*/ 	.word	0x000002a0
        /*00f4*/ 	.word	0x000000ff
        /*00f8*/ 	.word	0x00000038
        /*00fc*/ 	.short	0x0100
        /*00fe*/ 	.byte	0x08
	.zero		1


	//   ....[8]....
        /*0100*/ 	.word	0x00000530
        /*0104*/ 	.word	0x000000ff
        /*0108*/ 	.word	0x00000050
        /*010c*/ 	.short	0x0100
        /*010e*/ 	.byte	0x06
	.zero		1


	//   ....[9]....
        /*0110*/ 	.word	0x00000590
        /*0114*/ 	.word	0x000000ff
        /*0118*/ 	.word	0x00000058
        /*011c*/ 	.short	0x0100
        /*011e*/ 	.byte	0x06
	.zero		1


	//   ....[10]....
        /*0120*/ 	.word	0x000011b0
        /*0124*/ 	.word	0x00000003
        /*0128*/ 	.word	0x00000000
        /*012c*/ 	.short	0x010a
        /*012e*/ 	.byte	0x3f
	.zero		1


	//   ....[11]....
        /*0130*/ 	.word	0x000011f0
        /*0134*/ 	.word	0x00000003
        /*0138*/ 	.word	0x00000000
        /*013c*/ 	.short	0x010a
        /*013e*/ 	.byte	0x3f
	.zero		1


	//   ....[12]....
        /*0140*/ 	.word	0x00001550
        /*0144*/ 	.word	0x000000ff
        /*0148*/ 	.word	0x00000000
        /*014c*/ 	.short	0x010a
        /*014e*/ 	.byte	0x08
	.zero		1


	//   ....[13]....
        /*0150*/ 	.word	0x00001590
        /*0154*/ 	.word	0x000000ff
        /*0158*/ 	.word	0x00000000
        /*015c*/ 	.short	0x010a
        /*015e*/ 	.byte	0x08
	.zero		1


	//   ....[14]....
        /*0160*/ 	.word	0x000017b0
        /*0164*/ 	.word	0x000000ff
        /*0168*/ 	.word	0x00000000
        /*016c*/ 	.short	0x0101
        /*016e*/ 	.byte	0x08
	.zero		1


	//   ....[15]....
        /*0170*/ 	.word	0x00001990
        /*0174*/ 	.word	0x000000ff
        /*0178*/ 	.word	0x00000000
        /*017c*/ 	.short	0x0101
        /*017e*/ 	.byte	0x04
	.zero		1


	//   ....[16]....
        /*0180*/ 	.word	0x0000b250
        /*0184*/ 	.word	0x0000000c
        /*0188*/ 	.word	0x00000020
        /*018c*/ 	.short	0x010a
        /*018e*/ 	.byte	0x3f
	.zero		1


	//   ....[17]....
        /*0190*/ 	.word	0x0000b610
        /*0194*/ 	.word	0x00000005
        /*0198*/ 	.word	0x00000058
        /*019c*/ 	.short	0x0101
        /*019e*/ 	.byte	0x3f
	.zero		1


	//   ....[18]....
        /*01a0*/ 	.word	0x0000bd10
        /*01a4*/ 	.word	0x00000007
        /*01a8*/ 	.word	0x00000000
        /*01ac*/ 	.short	0x010a
        /*01ae*/ 	.byte	0x3f
	.zero		1


	//   ....[19]....
        /*01b0*/ 	.word	0x0000bd90
        /*01b4*/ 	.word	0x00000006
        /*01b8*/ 	.word	0x00000000
        /*01bc*/ 	.short	0x010a
        /*01be*/ 	.byte	0x3f
	.zero		1


	//   ....[20]....
        /*01c0*/ 	.word	0x0000be20
        /*01c4*/ 	.word	0x00000007
        /*01c8*/ 	.word	0x00000000
        /*01cc*/ 	.short	0x010a
        /*01ce*/ 	.byte	0x3f
	.zero		1


	//   ....[21]....
        /*01d0*/ 	.word	0x0000beb0
        /*01d4*/ 	.word	0x00000005
        /*01d8*/ 	.word	0x00000000
        /*01dc*/ 	.short	0x010a
        /*01de*/ 	.byte	0x3f
	.zero		1


	//   ....[22]....
        /*01e0*/ 	.word	0x0000bf10
        /*01e4*/ 	.word	0x00000003
        /*01e8*/ 	.word	0x00000000
        /*01ec*/ 	.short	0x010a
        /*01ee*/ 	.byte	0x3f
	.zero		1


	//   ....[23]....
        /*01f0*/ 	.word	0x0000bf70
        /*01f4*/ 	.word	0x00000004
        /*01f8*/ 	.word	0x00000000
        /*01fc*/ 	.short	0x010a
        /*01fe*/ 	.byte	0x3f
	.zero		1


	//   ....[24]....
        /*0200*/ 	.word	0x0000c040
        /*0204*/ 	.word	0x0000000c
        /*0208*/ 	.word	0x00000020
        /*020c*/ 	.short	0x010a
        /*020e*/ 	.byte	0x3f
	.zero		1


	//   ....[25]....
        /*0210*/ 	.word	0x0000c110
        /*0214*/ 	.word	0x00000007
        /*0218*/ 	.word	0x00000000
        /*021c*/ 	.short	0x010a
        /*021e*/ 	.byte	0x3f
	.zero		1


	//   ....[26]....
        /*0220*/ 	.word	0x0000c160
        /*0224*/ 	.word	0x00000006
        /*0228*/ 	.word	0x00000000
        /*022c*/ 	.short	0x010a
        /*022e*/ 	.byte	0x3f
	.zero		1


	//   ....[27]....
        /*0230*/ 	.word	0x0000c1b0
        /*0234*/ 	.word	0x00000007
        /*0238*/ 	.word	0x00000000
        /*023c*/ 	.short	0x010a
        /*023e*/ 	.byte	0x3f
	.zero		1


	//----- nvinfo : EIATTR_NUM_MBARRIERS
	.align		4
.L_35:
        /*0240*/ 	.byte	0x03, 0x38
        /*0242*/ 	.short	0x000a


	//----- nvinfo : EIATTR_EXIT_INSTR_OFFSETS
	.align		4
        /*0244*/ 	.byte	0x04, 0x1c
        /*0246*/ 	.short	(.L_37 - .L_36)


	//   ....[0]....
.L_36:
        /*0248*/ 	.word	0x000005e0


	//   ....[1]....
        /*024c*/ 	.word	0x00000ea0


	//   ....[2]....
        /*0250*/ 	.word	0x0000a8c0


	//   ....[3]....
        /*0254*/ 	.word	0x0000aef0


	//   ....[4]....
        /*0258*/ 	.word	0x0000bf00


	//----- nvinfo : EIATTR_MAX_THREADS
	.align		4
.L_37:
        /*025c*/ 	.byte	0x04, 0x05
        /*025e*/ 	.short	(.L_39 - .L_38)
.L_38:
        /*0260*/ 	.word	0x00000180
        /*0264*/ 	.word	0x00000001
        /*0268*/ 	.word	0x00000001


	//----- nvinfo : EIATTR_CRS_STACK_SIZE
	.align		4
.L_39:
        /*026c*/ 	.byte	0x04, 0x1e
        /*026e*/ 	.short	(.L_41 - .L_40)
.L_40:
        /*0270*/ 	.word	0x00000000


	//----- nvinfo : EIATTR_CBANK_PARAM_SIZE
	.align		4
.L_41:
        /*0274*/ 	.byte	0x03, 0x19
        /*0276*/ 	.short	0x0470


	//----- nvinfo : EIATTR_PARAM_CBANK
	.align		4
        /*0278*/ 	.byte	0x04, 0x0a
        /*027a*/ 	.short	(.L_43 - .L_42)
	.align		4
.L_42:
        /*027c*/ 	.word	index@(.nv.constant0._ZN7cutlass13device_kernelINS_4gemm6kernel13GemmUniversalIN4cute5tupleIJiiiiEEENS1_10collective13CollectiveMmaINS1_34MainloopSm90TmaGmmaWarpSpecializedILi4ENS5_IJNS4_1CILi1EEESB_SB_EEENS1_35KernelTmaWarpSpecializedCooperativeEEENS5_IJNSA_ILi256EEENSA_ILi128EEENSA_ILi32EEEEEENS_10bfloat16_tENS5_IJlSB_lEEESJ_SK_NS4_8TiledMMAINS4_8MMA_AtomIJNS4_4SM904GMMA28MMA_64x128x16_F32BF16BF16_SSILNSO_5MajorE0ELSQ_0ELNSO_7ScaleInE1ELSR_1EEEEEENS4_6LayoutINS5_IJNSA_ILi2EEESB_SB_EEENS5_IJSB_NSA_ILi0EEESX_EEEEENS5_IJNS4_10UnderscoreES10_S10_EEEEENS4_13SM90_TMA_LOADENS4_14ComposedLayoutINS4_7SwizzleILi2ELi4ELi3EEENS4_18smem_ptr_flag_bitsILi16EEENSU_INS5_IJNSA_ILi8EEESH_EEENS5_IJSH_SB_EEEEEEEvNS4_8identityES13_S1D_vS1E_EENS_8epilogue10collective6detail29Sm90TmaWarpSpecializedAdapterINS1H_15DefaultEpilogueISJ_SK_SK_NS1G_6thread17LinearCombinationISJ_Li1EffLNS1L_9ScaleType4KindE0ELNS_15FloatRoundStyleE2ESJ_EENS1_15EpilogueDefaultEEEEEvvEEEEvNT_6ParamsE)
        /*0280*/ 	.short	0x0210
        /*0282*/ 	.short	0x0470


	//----- nvinfo : EIATTR_SW_WAR
	.align		4
.L_43:
        /*0284*/ 	.byte	0x04, 0x36
        /*0286*/ 	.short	(.L_45 - .L_44)
.L_44:
        /*0288*/ 	.word	0x00000008
.L_45:


//--------------------- .nv.callgraph             --------------------------
	.section	.nv.callgraph,"",@"SHT_CUDA_CALLGRAPH"
	.align	4
	.sectionentsize	8
	.align		4
        /*0000*/ 	.word	0x00000000
	.align		4
        /*0004*/ 	.word	0xffffffff
	.align		4
        /*0008*/ 	.word	index@(_ZN7cutlass13device_kernelINS_4gemm6kernel13GemmUniversalIN4cute5tupleIJiiiiEEENS1_10collective13CollectiveMmaINS1_34MainloopSm90TmaGmmaWarpSpecializedILi4ENS5_IJNS4_1CILi1EEESB_SB_EEENS1_35KernelTmaWarpSpecializedCooperativeEEENS5_IJNSA_ILi256EEENSA_ILi128EEENSA_ILi32EEEEEENS_10bfloat16_tENS5_IJlSB_lEEESJ_SK_NS4_8TiledMMAINS4_8MMA_AtomIJNS4_4SM904GMMA28MMA_64x128x16_F32BF16BF16_SSILNSO_5MajorE0ELSQ_0ELNSO_7ScaleInE1ELSR_1EEEEEENS4_6LayoutINS5_IJNSA_ILi2EEESB_SB_EEENS5_IJSB_NSA_ILi0EEESX_EEEEENS5_IJNS4_10UnderscoreES10_S10_EEEEENS4_13SM90_TMA_LOADENS4_14ComposedLayoutINS4_7SwizzleILi2ELi4ELi3EEENS4_18smem_ptr_flag_bitsILi16EEENSU_INS5_IJNSA_ILi8EEESH_EEENS5_IJSH_SB_EEEEEEEvNS4_8identityES13_S1D_vS1E_EENS_8epilogue10collective6detail29Sm90TmaWarpSpecializedAdapterINS1H_15DefaultEpilogueISJ_SK_SK_NS1G_6thread17LinearCombinationISJ_Li1EffLNS1L_9ScaleType4KindE0ELNS_15FloatRoundStyleE2ESJ_EENS1_15EpilogueDefaultEEEEEvvEEEEvNT_6ParamsE)
	.align		4
        /*000c*/ 	.word	index@(__assertfail)
	.align		4
        /*0010*/ 	.word	0x00000000
	.align		4
        /*0014*/ 	.word	0xfffffffe
	.align		4
        /*0018*/ 	.word	0x00000000
	.align		4
        /*001c*/ 	.word	0xfffffffd
	.align		4
        /*0020*/ 	.word	0x00000000
	.align		4
        /*0024*/ 	.word	0xfffffffc


//--------------------- .nv.constant4             --------------------------
	.section	.nv.constant4,"a",@progbits
	.align	8
	.align		8
.nv.constant4:
        /*0000*/ 	.dword	__assertfail
	.align		8
        /*0008*/ 	.dword	__unnamed_1
	.align		8
        /*0010*/ 	.dword	_ZN39_INTERNAL_65cca369_4_k_cu_2bf2ac6e_31014cuda3std3__45__cpo5beginE
	.align		8
        /*0018*/ 	.dword	_ZN39_INTERNAL_65cca369_4_k_cu_2bf2ac6e_31014cuda3std3__45__cpo3endE
	.align		8
        /*0020*/ 	.dword	_ZN39_INTERNAL_65cca369_4_k_cu_2bf2ac6e_31014cuda3std3__45__cpo6cbeginE
	.align		8
        /*0028*/ 	.dword	_ZN39_INTERNAL_65cca369_4_k_cu_2bf2ac6e_31014cuda3std3__45__cpo4cendE
	.align		8
        /*0030*/ 	.dword	_ZN39_INTERNAL_65cca369_4_k_cu_2bf2ac6e_31014cuda3std3__441_GLOBAL__N__65cca369_4_k_cu_2bf2ac6e_31016ignoreE
	.align		8
        /*0038*/ 	.dword	_ZN39_INTERNAL_65cca369_4_k_cu_2bf2ac6e_31014cuda3std3__419piecewise_constructE
	.align		8
        /*0040*/ 	.dword	_ZN39_INTERNAL_65cca369_4_k_cu_2bf2ac6e_31014cuda3std3__48in_placeE
	.align		8
        /*0048*/ 	.dword	_ZN39_INTERNAL_65cca369_4_k_cu_2bf2ac6e_31014cuda3std6ranges3__45__cpo4swapE
	.align		8
        /*0050*/ 	.dword	_ZN39_INTERNAL_65cca369_4_k_cu_2bf2ac6e_31014cuda3std6ranges3__45__cpo9iter_moveE
	.align		8
        /*0058*/ 	.dword	_ZN39_INTERNAL_65cca369_4_k_cu_2bf2ac6e_31014cute7productE
	.align		8
        /*0060*/ 	.dword	_ZN39_INTERNAL_65cca369_4_k_cu_2bf2ac6e_31014cute1_E
	.align		8
        /*0068*/ 	.dword	$str$22
	.align		8
        /*0070*/ 	.dword	$str$23


//--------------------- .text._ZN7cutlass13device_kernelINS_4gemm6kernel13GemmUniversalIN4cute5tupleIJiiiiEEENS1_10collective13CollectiveMmaINS1_34MainloopSm90TmaGmmaWarpSpecializedILi4ENS5_IJNS4_1CILi1EEESB_SB_EEENS1_35KernelTmaWarpSpecializedCooperativeEEENS5_IJNSA_ILi256EEENSA_ILi128EEENSA_ILi32EEEEEENS_10bfloat16_tENS5_IJlSB_lEEESJ_SK_NS4_8TiledMMAINS4_8MMA_AtomIJNS4_4SM904GMMA28MMA_64x128x16_F32BF16BF16_SSILNSO_5MajorE0ELSQ_0ELNSO_7ScaleInE1ELSR_1EEEEEENS4_6LayoutINS5_IJNSA_ILi2EEESB_SB_EEENS5_IJSB_NSA_ILi0EEESX_EEEEENS5_IJNS4_10UnderscoreES10_S10_EEEEENS4_13SM90_TMA_LOADENS4_14ComposedLayoutINS4_7SwizzleILi2ELi4ELi3EEENS4_18smem_ptr_flag_bitsILi16EEENSU_INS5_IJNSA_ILi8EEESH_EEENS5_IJSH_SB_EEEEEEEvNS4_8identityES13_S1D_vS1E_EENS_8epilogue10collective6detail29Sm90TmaWarpSpecializedAdapterINS1H_15DefaultEpilogueISJ_SK_SK_NS1G_6thread17LinearCombinationISJ_Li1EffLNS1L_9ScaleType4KindE0ELNS_15FloatRoundStyleE2ESJ_EENS1_15EpilogueDefaultEEEEEvvEEEEvNT_6ParamsE --------------------------
	.section	.text._ZN7cutlass13device_kernelINS_4gemm6kernel13GemmUniversalIN4cute5tupleIJiiiiEEENS1_10collective13CollectiveMmaINS1_34MainloopSm90TmaGmmaWarpSpecializedILi4ENS5_IJNS4_1CILi1EEESB_SB_EEENS1_35KernelTmaWarpSpecializedCooperativeEEENS5_IJNSA_ILi256EEENSA_ILi128EEENSA_ILi32EEEEEENS_10bfloat16_tENS5_IJlSB_lEEESJ_SK_NS4_8TiledMMAINS4_8MMA_AtomIJNS4_4SM904GMMA28MMA_64x128x16_F32BF16BF16_SSILNSO_5MajorE0ELSQ_0ELNSO_7ScaleInE1ELSR_1EEEEEENS4_6LayoutINS5_IJNSA_ILi2EEESB_SB_EEENS5_IJSB_NSA_ILi0EEESX_EEEEENS5_IJNS4_10UnderscoreES10_S10_EEEEENS4_13SM90_TMA_LOADENS4_14ComposedLayoutINS4_7SwizzleILi2ELi4ELi3EEENS4_18smem_ptr_flag_bitsILi16EEENSU_INS5_IJNSA_ILi8EEESH_EEENS5_IJSH_SB_EEEEEEEvNS4_8identityES13_S1D_vS1E_EENS_8epilogue10collective6detail29Sm90TmaWarpSpecializedAdapterINS1H_15DefaultEpilogueISJ_SK_SK_NS1G_6thread17LinearCombinationISJ_Li1EffLNS1L_9ScaleType4KindE0ELNS_15FloatRoundStyleE2ESJ_EENS1_15EpilogueDefaultEEEEEvvEEEEvNT_6ParamsE,"ax",@progbits
	.align	128
.text._ZN7cutlass13device_kernelINS_4gemm6kernel13GemmUniversalIN4cute5tupleIJiiiiEEENS1_10collective13CollectiveMmaINS1_34MainloopSm90TmaGmmaWarpSpecializedILi4ENS5_IJNS4_1CILi1EEESB_SB_EEENS1_35KernelTmaWarpSpecializedCooperativeEEENS5_IJNSA_ILi256EEENSA_ILi128EEENSA_ILi32EEEEEENS_10bfloat16_tENS5_IJlSB_lEEESJ_SK_NS4_8TiledMMAINS4_8MMA_AtomIJNS4_4SM904GMMA28MMA_64x128x16_F32BF16BF16_SSILNSO_5MajorE0ELSQ_0ELNSO_7ScaleInE1ELSR_1EEEEEENS4_6LayoutINS5_IJNSA_ILi2EEESB_SB_EEENS5_IJSB_NSA_ILi0EEESX_EEEEENS5_IJNS4_10UnderscoreES10_S10_EEEEENS4_13SM90_TMA_LOADENS4_14ComposedLayoutINS4_7SwizzleILi2ELi4ELi3EEENS4_18smem_ptr_flag_bitsILi16EEENSU_INS5_IJNSA_ILi8EEESH_EEENS5_IJSH_SB_EEEEEEEvNS4_8identityES13_S1D_vS1E_EENS_8epilogue10collective6detail29Sm90TmaWarpSpecializedAdapterINS1H_15DefaultEpilogueISJ_SK_SK_NS1G_6thread17LinearCombinationISJ_Li1EffLNS1L_9ScaleType4KindE0ELNS_15FloatRoundStyleE2ESJ_EENS1_15EpilogueDefaultEEEEEvvEEEEvNT_6ParamsE:
        .type           _ZN7cutlass13device_kernelINS_4gemm6kernel13GemmUniversalIN4cute5tupleIJiiiiEEENS1_10collective13CollectiveMmaINS1_34MainloopSm90TmaGmmaWarpSpecializedILi4ENS5_IJNS4_1CILi1EEESB_SB_EEENS1_35KernelTmaWarpSpecializedCooperativeEEENS5_IJNSA_ILi256EEENSA_ILi128EEENSA_ILi32EEEEEENS_10bfloat16_tENS5_IJlSB_lEEESJ_SK_NS4_8TiledMMAINS4_8MMA_AtomIJNS4_4SM904GMMA28MMA_64x128x16_F32BF16BF16_SSILNSO_5MajorE0ELSQ_0ELNSO_7ScaleInE1ELSR_1EEEEEENS4_6LayoutINS5_IJNSA_ILi2EEESB_SB_EEENS5_IJSB_NSA_ILi0EEESX_EEEEENS5_IJNS4_10UnderscoreES10_S10_EEEEENS4_13SM90_TMA_LOADENS4_14ComposedLayoutINS4_7SwizzleILi2ELi4ELi3EEENS4_18smem_ptr_flag_bitsILi16EEENSU_INS5_IJNSA_ILi8EEESH_EEENS5_IJSH_SB_EEEEEEEvNS4_8identityES13_S1D_vS1E_EENS_8epilogue10collective6detail29Sm90TmaWarpSpecializedAdapterINS1H_15DefaultEpilogueISJ_SK_SK_NS1G_6thread17LinearCombinationISJ_Li1EffLNS1L_9ScaleType4KindE0ELNS_15FloatRoundStyleE2ESJ_EENS1_15EpilogueDefaultEEEEEvvEEEEvNT_6ParamsE,@function
        .size           _ZN7cutlass13device_kernelINS_4gemm6kernel13GemmUniversalIN4cute5tupleIJiiiiEEENS1_10collective13CollectiveMmaINS1_34MainloopSm90TmaGmmaWarpSpecializedILi4ENS5_IJNS4_1CILi1EEESB_SB_EEENS1_35KernelTmaWarpSpecializedCooperativeEEENS5_IJNSA_ILi256EEENSA_ILi128EEENSA_ILi32EEEEEENS_10bfloat16_tENS5_IJlSB_lEEESJ_SK_NS4_8TiledMMAINS4_8MMA_AtomIJNS4_4SM904GMMA28MMA_64x128x16_F32BF16BF16_SSILNSO_5MajorE0ELSQ_0ELNSO_7ScaleInE1ELSR_1EEEEEENS4_6LayoutINS5_IJNSA_ILi2EEESB_SB_EEENS5_IJSB_NSA_ILi0EEESX_EEEEENS5_IJNS4_10UnderscoreES10_S10_EEEEENS4_13SM90_TMA_LOADENS4_14ComposedLayoutINS4_7SwizzleILi2ELi4ELi3EEENS4_18smem_ptr_flag_bitsILi16EEENSU_INS5_IJNSA_ILi8EEESH_EEENS5_IJSH_SB_EEEEEEEvNS4_8identityES13_S1D_vS1E_EENS_8epilogue10collective6detail29Sm90TmaWarpSpecializedAdapterINS1H_15DefaultEpilogueISJ_SK_SK_NS1G_6thread17LinearCombinationISJ_Li1EffLNS1L_9ScaleType4KindE0ELNS_15FloatRoundStyleE2ESJ_EENS1_15EpilogueDefaultEEEEEvvEEEEvNT_6ParamsE,(.L_x_320 - _ZN7cutlass13device_kernelINS_4gemm6kernel13GemmUniversalIN4cute5tupleIJiiiiEEENS1_10collective13CollectiveMmaINS1_34MainloopSm90TmaGmmaWarpSpecializedILi4ENS5_IJNS4_1CILi1EEESB_SB_EEENS1_35KernelTmaWarpSpecializedCooperativeEEENS5_IJNSA_ILi256EEENSA_ILi128EEENSA_ILi32EEEEEENS_10bfloat16_tENS5_IJlSB_lEEESJ_SK_NS4_8TiledMMAINS4_8MMA_AtomIJNS4_4SM904GMMA28MMA_64x128x16_F32BF16BF16_SSILNSO_5MajorE0ELSQ_0ELNSO_7ScaleInE1ELSR_1EEEEEENS4_6LayoutINS5_IJNSA_ILi2EEESB_SB_EEENS5_IJSB_NSA_ILi0EEESX_EEEEENS5_IJNS4_10UnderscoreES10_S10_EEEEENS4_13SM90_TMA_LOADENS4_14ComposedLayoutINS4_7SwizzleILi2ELi4ELi3EEENS4_18smem_ptr_flag_bitsILi16EEENSU_INS5_IJNSA_ILi8EEESH_EEENS5_IJSH_SB_EEEEEEEvNS4_8identityES13_S1D_vS1E_EENS_8epilogue10collective6detail29Sm90TmaWarpSpecializedAdapterINS1H_15DefaultEpilogueISJ_SK_SK_NS1G_6thread17LinearCombinationISJ_Li1EffLNS1L_9ScaleType4KindE0ELNS_15FloatRoundStyleE2ESJ_EENS1_15EpilogueDefaultEEEEEvvEEEEvNT_6ParamsE)
        .other          _ZN7cutlass13device_kernelINS_4gemm6kernel13GemmUniversalIN4cute5tupleIJiiiiEEENS1_10collective13CollectiveMmaINS1_34MainloopSm90TmaGmmaWarpSpecializedILi4ENS5_IJNS4_1CILi1EEESB_SB_EEENS1_35KernelTmaWarpSpecializedCooperativeEEENS5_IJNSA_ILi256EEENSA_ILi128EEENSA_ILi32EEEEEENS_10bfloat16_tENS5_IJlSB_lEEESJ_SK_NS4_8TiledMMAINS4_8MMA_AtomIJNS4_4SM904GMMA28MMA_64x128x16_F32BF16BF16_SSILNSO_5MajorE0ELSQ_0ELNSO_7ScaleInE1ELSR_1EEEEEENS4_6LayoutINS5_IJNSA_ILi2EEESB_SB_EEENS5_IJSB_NSA_ILi0EEESX_EEEEENS5_IJNS4_10UnderscoreES10_S10_EEEEENS4_13SM90_TMA_LOADENS4_14ComposedLayoutINS4_7SwizzleILi2ELi4ELi3EEENS4_18smem_ptr_flag_bitsILi16EEENSU_INS5_IJNSA_ILi8EEESH_EEENS5_IJSH_SB_EEEEEEEvNS4_8identityES13_S1D_vS1E_EENS_8epilogue10collective6detail29Sm90TmaWarpSpecializedAdapterINS1H_15DefaultEpilogueISJ_SK_SK_NS1G_6thread17LinearCombinationISJ_Li1EffLNS1L_9ScaleType4KindE0ELNS_15FloatRoundStyleE2ESJ_EENS1_15EpilogueDefaultEEEEEvvEEEEvNT_6ParamsE,@"STO_CUDA_ENTRY STV_DEFAULT"
_ZN7cutlass13device_kernelINS_4gemm6kernel13GemmUniversalIN4cute5tupleIJiiiiEEENS1_10collective13CollectiveMmaINS1_34MainloopSm90TmaGmmaWarpSpecializedILi4ENS5_IJNS4_1CILi1EEESB_SB_EEENS1_35KernelTmaWarpSpecializedCooperativeEEENS5_IJNSA_ILi256EEENSA_ILi128EEENSA_ILi32EEEEEENS_10bfloat16_tENS5_IJlSB_lEEESJ_SK_NS4_8TiledMMAINS4_8MMA_AtomIJNS4_4SM904GMMA28MMA_64x128x16_F32BF16BF16_SSILNSO_5MajorE0ELSQ_0ELNSO_7ScaleInE1ELSR_1EEEEEENS4_6LayoutINS5_IJNSA_ILi2EEESB_SB_EEENS5_IJSB_NSA_ILi0EEESX_EEEEENS5_IJNS4_10UnderscoreES10_S10_EEEEENS4_13SM90_TMA_LOADENS4_14ComposedLayoutINS4_7SwizzleILi2ELi4ELi3EEENS4_18smem_ptr_flag_bitsILi16EEENSU_INS5_IJNSA_ILi8EEESH_EEENS5_IJSH_SB_EEEEEEEvNS4_8identityES13_S1D_vS1E_EENS_8epilogue10collective6detail29Sm90TmaWarpSpecializedAdapterINS1H_15DefaultEpilogueISJ_SK_SK_NS1G_6thread17LinearCombinationISJ_Li1EffLNS1L_9ScaleType4KindE0ELNS_15FloatRoundStyleE2ESJ_EENS1_15EpilogueDefaultEEEEEvvEEEEvNT_6ParamsE:
[----:B------:R-:W0:Y:S01]  /*0000*/  LDC R1, c[0x0][0x28] ;  /* 0x00000a00ff017b82 */ /* 0x000e220000000800 */
[----:B------:R-:W1:Y:S01]  /*0010*/  S2R R18, SR_TID.X ;  /* 0x0000000000127919 */ /* 0x000e620000002100 */
[----:B------:R-:W-:Y:S01]  /*0020*/  ELECT P0, URZ, PT ;  /* 0x00000000003f782f */ /* 0x000fe20003800000 */
[----:B------:R-:W-:Y:S01]  /*0030*/  BSSY B0, `(.L_x_0) ;  /* 0x000000f000007945 */ /* 0x000fe20003800000 */
[--C-:B-1----:R-:W-:Y:S02]  /*0040*/  SHF.R.U32.HI R0, RZ, 0x5, R18.reuse ;  /* 0x00000005ff007819 */ /* 0x102fe40000011612 */
[----:B------:R-:W-:-:S03]  /*0050*/  SHF.R.U32.HI R22, RZ, 0x7, R18 ;  /* 0x00000007ff167819 */ /* 0x000fc60000011612 */
[----:B------:R-:W1:Y:S04]  /*0060*/  SHFL.IDX PT, R5, R0, RZ, 0x1f ;  /* 0x00001fff00057589 */ /* 0x000e6800000e0000 */
[----:B------:R2:W3:Y:S01]  /*0070*/  SHFL.IDX PT, R8, R22, RZ, 0x1f ;  /* 0x00001fff16087589 */ /* 0x0004e200000e0000 */
[----:B-1----:R-:W-:-:S13]  /*0080*/  ISETP.NE.OR P0, PT, R5, RZ, !P0 ;  /* 0x000000ff0500720c */ /* 0x002fda0004705670 */
[----:B0-23--:R-:W-:Y:S05]  /*0090*/  @P0 BRA `(.L_x_1) ;  /* 0x0000000000200947 */ /* 0x00dfea0003800000 */
[----:B------:R-:W-:Y:S02]  /*00a0*/  ULDC.64 UR4, c[0x0][0x198] ;  /* 0x0000660000047ab9 */ /* 0x000fe40000000a00 */
[----:B------:R-:W-:Y:S02]  /*00b0*/  UIADD3 UR6, UP0, UR4, 0xf0, URZ ;  /* 0x000000f004067890 */ /* 0x000fe4000ff1e03f */
[----:B------:R-:W-:Y:S02]  /*00c0*/  UIADD3 UR4, UP1, UR4, 0x1f0, URZ ;  /* 0x000001f004047890 */ /* 0x000fe4000ff3e03f */
[----:B------:R-:W-:Y:S02]  /*00d0*/  UIADD3.X UR7, URZ, UR5, URZ, UP0, !UPT ;  /* 0x000000053f077290 */ /* 0x000fe400087fe43f */
[----:B------:R-:W-:-:S07]  /*00e0*/  UIADD3.X UR5, URZ, UR5, URZ, UP1, !UPT ;  /* 0x000000053f057290 */ /* 0x000fce0008ffe43f */
[----:B------:R0:W-:Y:S02]  /*00f0*/  UTMACCTL.PF [UR6] ;  /* 0x00000000060079b9 */ /* 0x0001e40008040000 */
[----:B------:R0:W-:Y:S02]  /*0100*/  UTMACCTL.PF [UR4] ;  /* 0x00000000040079b9 */ /* 0x0001e40008040000 */
[----:B0-----:R-:W-:Y:S01]  /*0110*/  NOP ;  /* 0x0000000000007918 */ /* 0x001fe20000000000 */
.L_x_1:
[----:B------:R-:W-:Y:S05]  /*0120*/  BSYNC B0 ;  /* 0x0000000000007941 */ /* 0x000fea0003800000 */
.L_x_0:
[----:B------:R-:W0:Y:S02]  /*0130*/  SHFL.IDX PT, R2, R0, RZ, 0x1f ;  /* 0x00001fff00027589 */ /* 0x000e2400000e0000 */
[----:B0-----:R-:W-:-:S13]  /*0140*/  ISETP.NE.AND P0, PT, R2, RZ, PT ;  /* 0x000000ff0200720c */ /* 0x001fda0003f05270 */
[----:B------:R-:W-:Y:S05]  /*0150*/  @P0 BRA `(.L_x_2) ;  /* 0x0000000000580947 */ /* 0x000fea0003800000 */
[----:B------:R-:W0:Y:S01]  /*0160*/  S2UR UR8, SR_CgaCtaId ;  /* 0x00000000000879c3 */ /* 0x000e220000008800 */
[----:B------:R-:W-:Y:S01]  /*0170*/  UMOV UR4, 0x400 ;  /* 0x0000040000047882 */ /* 0x000fe20000000000 */
[----:B------:R-:W-:Y:S01]  /*0180*/  UMOV UR5, 0x1 ;  /* 0x0000000100057882 */ /* 0x000fe20000000000 */
[----:B------:R-:W-:Y:S01]  /*0190*/  UMOV UR6, 0x100 ;  /* 0x0000010000067882 */ /* 0x000fe20000000000 */
[----:B------:R-:W-:Y:S01]  /*01a0*/  ELECT P0, URZ, PT ;  /* 0x00000000003f782f */ /* 0x000fe20003800000 */
[----:B------:R-:W-:-:S04]  /*01b0*/  UIADD3 UR6, -UR6, 0x100000, URZ ;  /* 0x0010000006067890 */ /* 0x000fc8000fffe13f */
[----:B------:R-:W-:Y:S02]  /*01c0*/  USHF.L.U32 UR7, UR6, 0xb, URZ ;  /* 0x0000000b06077899 */ /* 0x000fe4000800063f */
[----:B------:R-:W-:Y:S02]  /*01d0*/  USHF.L.U32 UR6, UR6, 0x1, URZ ;  /* 0x0000000106067899 */ /* 0x000fe4000800063f */
[----:B0-----:R-:W-:Y:S02]  /*01e0*/  ULEA UR8, UR8, UR4, 0x18 ;  /* 0x0000000408087291 */ /* 0x001fe4000f8ec03f */
[----:B------:R-:W-:-:S04]  /*01f0*/  UIADD3 UR4, -UR5, 0x100000, URZ ;  /* 0x0010000005047890 */ /* 0x000fc8000fffe13f */
[----:B------:R-:W-:Y:S02]  /*0200*/  USHF.L.U32 UR5, UR4, 0xb, URZ ;  /* 0x0000000b04057899 */ /* 0x000fe4000800063f */
[----:B------:R-:W-:Y:S01]  /*0210*/  USHF.L.U32 UR4, UR4, 0x1, URZ ;  /* 0x0000000104047899 */ /* 0x000fe2000800063f */
[----:B------:R-:W0:Y:S11]  /*0220*/  FENCE.VIEW.ASYNC.S ;  /* 0x00000000000073c6 */ /* 0x000e360000000000 */
[----:B0-----:R0:W1:Y:S01]  /*0230*/  SYNCS.EXCH.64 URZ, [UR8], UR4 ;  /* 0x00000004083f75b2 */ /* 0x0010620008000100 */
[----:B------:R0:W2:Y:S01]  /*0240*/  SYNCS.EXCH.64 URZ, [UR8+0x20], UR6 ;  /* 0x00002006083f75b2 */ /* 0x0000a20008000100 */
[----:B------:R0:W3:Y:S01]  /*0250*/  SYNCS.EXCH.64 URZ, [UR8+0x8], UR4 ;  /* 0x00000804083f75b2 */ /* 0x0000e20008000100 */
[----:B------:R0:W4:Y:S01]  /*0260*/  SYNCS.EXCH.64 URZ, [UR8+0x28], UR6 ;  /* 0x00002806083f75b2 */ /* 0x0001220008000100 */
[----:B------:R0:W0:Y:S01]  /*0270*/  SYNCS.EXCH.64 URZ, [UR8+0x10], UR4 ;  /* 0x00001004083f75b2 */ /* 0x0000220008000100 */
[----:B------:R0:W0:Y:S01]  /*0280*/  SYNCS.EXCH.64 URZ, [UR8+0x30], UR6 ;  /* 0x00003006083f75b2 */ /* 0x0000220008000100 */
[----:B------:R0:W0:Y:S01]  /*0290*/  SYNCS.EXCH.64 URZ, [UR8+0x18], UR4 ;  /* 0x00001804083f75b2 */ /* 0x0000220008000100 */
[----:B------:R0:W0:Y:S01]  /*02a0*/  SYNCS.EXCH.64 URZ, [UR8+0x38], UR6 ;  /* 0x00003806083f75b2 */ /* 0x0000220008000100 */
[----:B------:R-:W-:Y:S01]  /*02b0*/  NOP ;  /* 0x0000000000007918 */ /* 0x000fe20000000000 */
.L_x_2:
[----:B------:R-:W5:Y:S01]  /*02c0*/  SHFL.IDX PT, R0, R0, RZ, 0x1f ;  /* 0x00001fff00007589 */ /* 0x000f6200000e0000 */
[----:B------:R-:W-:Y:S01]  /*02d0*/  ELECT P0, URZ, PT ;  /* 0x00000000003f782f */ /* 0x000fe20003800000 */
[----:B------:R-:W1:Y:S01]  /*02e0*/  LDC R2, c[0x0][0x65c] ;  /* 0x00019700ff027b82 */ /* 0x000e620000000800 */
[----:B------:R-:W-:Y:S01]  /*02f0*/  SHF.R.S32.HI R6, RZ, 0x1f, R5 ;  /* 0x0000001fff067819 */ /* 0x000fe20000011405 */
[----:B------:R-:W2:Y:S01]  /*0300*/  S2R R3, SR_CTAID.Y ;  /* 0x0000000000037919 */ /* 0x000ea20000002600 */
[----:B0-----:R-:W-:Y:S01]  /*0310*/  UMOV UR4, 0x20 ;  /* 0x0000002000047882 */ /* 0x001fe20000000000 */
[----:B------:R-:W-:Y:S01]  /*0320*/  ISETP.NE.AND P2, PT, R8, RZ, PT ;  /* 0x000000ff0800720c */ /* 0x000fe20003f45270 */
[----:B------:R-:W-:Y:S01]  /*0330*/  NOP ;  /* 0x0000000000007918 */ /* 0x000fe20000000000 */
[----:B------:R-:W0:Y:S01]  /*0340*/  S2R R4, SR_CTAID.X ;  /* 0x0000000000047919 */ /* 0x000e220000002500 */
[----:B------:R-:W-:Y:S01]  /*0350*/  LEA.HI R6, R6, R5, RZ, 0x2 ;  /* 0x0000000506067211 */ /* 0x000fe200078f10ff */
[----:B------:R-:W-:Y:S01]  /*0360*/  NOP ;  /* 0x0000000000007918 */ /* 0x000fe20000000000 */
[----:B-----5:R-:W-:-:S02]  /*0370*/  ISETP.NE.OR P0, PT, R0, RZ, !P0 ;  /* 0x000000ff0000720c */ /* 0x020fc40004705670 */
[----:B-1----:R-:W-:-:S04]  /*0380*/  ISETP.NE.AND P3, PT, R2, 0x1, PT ;  /* 0x000000010200780c */ /* 0x002fc80003f65270 */
[----:B------:R-:W-:Y:S02]  /*0390*/  P2R R0, PR, RZ, 0x8 ;  /* 0x00000008ff007803 */ /* 0x000fe40000000000 */
[----:B------:R-:W-:-:S05]  /*03a0*/  LOP3.LUT R0, R6, 0xfffffffc, RZ, 0xc0, !PT ;  /* 0xfffffffc06007812 */ /* 0x000fca00078ec0ff */
[----:B------:R-:W-:Y:S01]  /*03b0*/  VOTEU.ALL UP0, P0 ;  /* 0x00000000003f7886 */ /* 0x000fe20000000000 */
[----:B------:R-:W-:Y:S01]  /*03c0*/  IMAD.IADD R0, R5, 0x1, -R0 ;  /* 0x0000000105007824 */ /* 0x000fe200078e0a00 */
[----:B------:R-:W0:Y:S01]  /*03d0*/  @P3 LDC R17, c[0x0][0x10] ;  /* 0x00000400ff113b82 */ /* 0x000e220000000800 */
[----:B------:R-:W-:Y:S01]  /*03e0*/  VOTEU.ALL UP1, P0 ;  /* 0x00000000003f7886 */ /* 0x000fe20000020000 */
[----:B--2---:R-:W-:Y:S01]  /*03f0*/  @P3 IMAD.MOV.U32 R6, RZ, RZ, R3 ;  /* 0x000000ffff063224 */ /* 0x004fe200078e0003 */
[----:B------:R-:W-:Y:S01]  /*0400*/  @!UP0 UMOV UR6, 0x400 ;  /* 0x0000040000068882 */ /* 0x000fe20000000000 */
[----:B------:R-:W-:-:S04]  /*0410*/  @!UP0 UIADD3 UR4, -UR4, 0x100000, URZ ;  /* 0x0010000004048890 */ /* 0x000fc8000fffe13f */
[----:B------:R-:W-:Y:S02]  /*0420*/  @!UP0 USHF.L.U32 UR5, UR4, 0xb, URZ ;  /* 0x0000000b04058899 */ /* 0x000fe4000800063f */
[----:B------:R-:W-:Y:S01]  /*0430*/  @!UP0 USHF.L.U32 UR4, UR4, 0x1, URZ ;  /* 0x0000000104048899 */ /* 0x000fe2000800063f */
[----:B------:R-:W-:Y:S02]  /*0440*/  @P3 IMAD.MOV.U32 R7, RZ, RZ, RZ ;  /* 0x000000ffff073224 */ /* 0x000fe400078e00ff */
[----:B------:R-:W-:Y:S01]  /*0450*/  IMAD.MOV.U32 R5, RZ, RZ, RZ ;  /* 0x000000ffff057224 */ /* 0x000fe200078e00ff */
[----:B------:R-:W1:Y:S01]  /*0460*/  @!UP0 S2UR UR7, SR_CgaCtaId ;  /* 0x00000000000789c3 */ /* 0x000e620000008800 */
[----:B------:R-:W-:-:S07]  /*0470*/  @P3 IMAD.MOV.U32 R11, RZ, RZ, RZ ;  /* 0x000000ffff0b3224 */ /* 0x000fce00078e00ff */
[----:B------:R-:W2:Y:S01]  /*0480*/  @!P3 LDC R9, c[0x0][0xc] ;  /* 0x00000300ff09bb82 */ /* 0x000ea20000000800 */
[----:B0-----:R-:W-:-:S04]  /*0490*/  @P3 IMAD.WIDE.U32 R16, R4, R17, R6 ;  /* 0x0000001104103225 */ /* 0x001fc800078e0006 */
[----:B------:R-:W-:Y:S01]  /*04a0*/  @P3 IMAD.IADD R17, R17, 0x1, R11 ;  /* 0x0000000111113824 */ /* 0x000fe200078e020b */
[----:B-1----:R-:W-:Y:S01]  /*04b0*/  @!UP0 ULEA UR6, UR7, UR6, 0x18 ;  /* 0x0000000607068291 */ /* 0x002fe2000f8ec03f */
[----:B------:R-:W-:Y:S01]  /*04c0*/  VOTEU.ALL UP0, P0 ;  /* 0x00000000003f7886 */ /* 0x000fe20000000000 */
[----:B------:R-:W-:-:S04]  /*04d0*/  ISETP.NE.AND P0, PT, R0, 0x3, PT ;  /* 0x000000030000780c */ /* 0x000fc80003f05270 */
[----:B------:R-:W-:Y:S01]  /*04e0*/  ISETP.EQ.OR P0, PT, R0, RZ, !P0 ;  /* 0x000000ff0000720c */ /* 0x000fe20004702670 */
[----:B--2---:R-:W-:-:S03]  /*04f0*/  @!P3 IMAD.WIDE.U32 R6, R9, R3, R4 ;  /* 0x000000030906b225 */ /* 0x004fc600078e0004 */
[C---:B------:R-:W-:Y:S01]  /*0500*/  ISETP.EQ.AND P0, PT, R8.reuse, RZ, P0 ;  /* 0x000000ff0800720c */ /* 0x040fe20000702270 */
[----:B------:R-:W-:Y:S01]  /*0510*/  VIADD R8, R8, 0xffffffff ;  /* 0xffffffff08087836 */ /* 0x000fe20000000000 */
[----:B------:R-:W0:Y:S02]  /*0520*/  FENCE.VIEW.ASYNC.S ;  /* 0x00000000000073c6 */ /* 0x000e240000000000 */
[----:B0-----:R0:W3:Y:S01]  /*0530*/  @!UP0 SYNCS.EXCH.64 URZ, [UR6+0x50], UR4 ;  /* 0x00005004063f85b2 */ /* 0x0010e20008000100 */
[----:B------:R-:W-:Y:S01]  /*0540*/  @!P3 IMAD.MOV.U32 R16, RZ, RZ, R6 ;  /* 0x000000ffff10b224 */ /* 0x000fe200078e0006 */
[----:B------:R-:W-:Y:S01]  /*0550*/  SEL R19, RZ, 0x1, !P0 ;  /* 0x00000001ff137807 */ /* 0x000fe20004000000 */
[----:B------:R-:W-:Y:S01]  /*0560*/  @!P3 IMAD.MOV.U32 R17, RZ, RZ, R7 ;  /* 0x000000ffff11b224 */ /* 0x000fe200078e0007 */
[----:B------:R-:W-:-:S04]  /*0570*/  ISETP.GE.U32.AND P1, PT, R8, 0x2, PT ;  /* 0x000000020800780c */ /* 0x000fc80003f26070 */
[----:B------:R-:W-:Y:S01]  /*0580*/  SEL R19, R19, 0x2, P1 ;  /* 0x0000000213137807 */ /* 0x000fe20000800000 */
[----:B------:R0:W3:Y:S01]  /*0590*/  @!UP1 SYNCS.EXCH.64 URZ, [UR6+0x58], UR4 ;  /* 0x00005804063f95b2 */ /* 0x0000e20008000100 */
[----:B------:R-:W-:Y:S01]  /*05a0*/  NOP ;  /* 0x0000000000007918 */ /* 0x000fe20000000000 */
[----:B---34-:R-:W-:Y:S06]  /*05b0*/  BAR.SYNC.DEFER_BLOCKING 0x0 ;  /* 0x0000000000007b1d */ /* 0x018fec0000010000 */
[----:B------:R-:W-:Y:S05]  /*05c0*/  @!P2 BRA `(.L_x_3) ;  /* 0x000000a000c0a947 */ /* 0x000fea0003800000 */
[----:B------:R-:W-:-:S13]  /*05d0*/  ISETP.GT.U32.AND P0, PT, R8, 0x1, PT ;  /* 0x000000010800780c */ /* 0x000fda0003f04070 */
[----:B0-----:R-:W-:Y:S05]  /*05e0*/  @P0 EXIT ;  /* 0x000000000000094d */ /* 0x001fea0003800000 */
[----:B------:R-:W-:Y:S01]  /*05f0*/  ULDC.64 UR4, c[0x0][0x650] ;  /* 0x0001940000047ab9 */ /* 0x000fe20000000a00 */
[----:B------:R-:W-:Y:S01]  /*0600*/  PRMT R0, RZ, 0x7610, R0 ;  /* 0x00007610ff007816 */ /* 0x000fe20000000000 */
[----:B------:R-:W-:Y:S01]  /*0610*/  IMAD.MOV.U32 R153, RZ, RZ, -0x1 ;  /* 0xffffffffff997424 */ /* 0x000fe200078e00ff */
[----:B------:R-:W-:Y:S01]  /*0620*/  ISETP.GE.U32.AND P0, PT, R16, UR4, PT ;  /* 0x0000000410007c0c */ /* 0x000fe2000bf06070 */
[----:B------:R-:W-:Y:S01]  /*0630*/  IMAD.MOV.U32 R23, RZ, RZ, -0x1 ;  /* 0xffffffffff177424 */ /* 0x000fe200078e00ff */
[----:B------:R-:W-:Y:S02]  /*0640*/  MOV R152, 0xffffffff ;  /* 0xffffffff00987802 */ /* 0x000fe40000000f00 */
[----:B------:R-:W-:-:S13]  /*0650*/  ISETP.GE.U32.AND.EX P0, PT, R17, UR5, PT, P0 ;  /* 0x0000000511007c0c */ /* 0x000fda000bf06100 */
[----:B------:R-:W-:Y:S05]  /*0660*/  @P0 BRA `(.L_x_4) ;  /* 0x0000000400540947 */ /* 0x000fea0003800000 */
[----:B------:R-:W0:Y:S01]  /*0670*/  LDC.64 R14, c[0x0][0x628] ;  /* 0x00018a00ff0e7b82 */ /* 0x000e220000000a00 */
[----:B------:R-:W-:Y:S02]  /*0680*/  IMAD.MOV.U32 R6, RZ, RZ, R16 ;  /* 0x000000ffff067224 */ /* 0x000fe400078e0010 */
[----:B------:R-:W-:-:S05]  /*0690*/  IMAD.MOV.U32 R7, RZ, RZ, R17 ;  /* 0x000000ffff077224 */ /* 0x000fca00078e0011 */
[----:B------:R-:W1:Y:S08]  /*06a0*/  LDC R0, c[0x0][0x630] ;  /* 0x00018c00ff007b82 */ /* 0x000e700000000800 */
[----:B------:R-:W2:Y:S01]  /*06b0*/  LDC.64 R20, c[0x0][0x620] ;  /* 0x00018800ff147b82 */ /* 0x000ea20000000a00 */
[----:B0-----:R-:W-:-:S04]  /*06c0*/  ISETP.NE.U32.AND P0, PT, R14, RZ, PT ;  /* 0x000000ff0e00720c */ /* 0x001fc80003f05070 */
[----:B------:R-:W-:-:S13]  /*06d0*/  ISETP.NE.AND.EX P0, PT, R15, RZ, PT, P0 ;  /* 0x000000ff0f00720c */ /* 0x000fda0003f05300 */
[----:B-12---:R-:W-:Y:S05]  /*06e0*/  @!P0 BRA `(.L_x_5) ;  /* 0x0000000000288947 */ /* 0x006fea0003800000 */
[----:B------:R-:W0:Y:S02]  /*06f0*/  LDC R11, c[0x0][0x634] ;  /* 0x00018d00ff0b7b82 */ /* 0x000e240000000800 */
[----:B0-----:R-:W-:-:S05]  /*0700*/  IADD3 R11, P0, R16, R11, RZ ;  /* 0x0000000b100b7210 */ /* 0x001fca0007f1e0ff */
[----:B------:R-:W-:-:S04]  /*0710*/  IMAD.X R13, RZ, RZ, R17, P0 ;  /* 0x000000ffff0d7224 */ /* 0x000fc800000e0611 */
[----:B------:R-:W-:-:S04]  /*0720*/  IMAD.WIDE.U32 R6, R13, R14, RZ ;  /* 0x0000000e0d067225 */ /* 0x000fc800078e00ff */
[----:B------:R-:W-:-:S04]  /*0730*/  IMAD.WIDE.U32 R8, P0, R11, R15, R6 ;  /* 0x0000000f0b087225 */ /* 0x000fc80007800006 */
[----:B------:R-:W-:-:S04]  /*0740*/  IMAD.WIDE.U32 R6, R11, R14, RZ ;  /* 0x0000000e0b067225 */ /* 0x000fc800078e00ff */
[----:B------:R-:W-:Y:S01]  /*0750*/  IMAD.X R11, RZ, RZ, RZ, P0 ;  /* 0x000000ffff0b7224 */ /* 0x000fe200000e06ff */
[----:B------:R-:W-:Y:S01]  /*0760*/  IADD3 RZ, P0, R7, R8, RZ ;  /* 0x0000000807ff7210 */ /* 0x000fe20007f1e0ff */
[----:B------:R-:W-:-:S04]  /*0770*/  IMAD.MOV.U32 R10, RZ, RZ, R9 ;  /* 0x000000ffff0a7224 */ /* 0x000fc800078e0009 */
[----:B------:R-:W-:-:S08]  /*0780*/  IMAD.WIDE.U32.X R6, R13, R15, R10, P0 ;  /* 0x0000000f0d067225 */ /* 0x000fd000000e040a */
.L_x_5:
[-CC-:B------:R-:W-:Y:S01]  /*0790*/  SHF.R.U64 R23, R6, R0.reuse, R7.reuse ;  /* 0x0000000006177219 */ /* 0x180fe20000001207 */
[----:B------:R-:W0:Y:S01]  /*07a0*/  LDC R10, c[0x0][0x618] ;  /* 0x00018600ff0a7b82 */ /* 0x000e220000000800 */
[----:B------:R-:W-:Y:S01]  /*07b0*/  SHF.R.U32.HI R5, RZ, R0, R7 ;  /* 0x00000000ff057219 */ /* 0x000fe20000011607 */
[----:B------:R-:W-:Y:S01]  /*07c0*/  ULDC UR4, c[0x0][0x150] ;  /* 0x0000540000047ab9 */ /* 0x000fe20000000800 */
[----:B------:R-:W-:Y:S02]  /*07d0*/  I2FP.F32.U32 R0, R4 ;  /* 0x0000000400007245 */ /* 0x000fe40000201000 */
[----:B------:R-:W-:-:S03]  /*07e0*/  IADD3 R9, P0, RZ, -R23, RZ ;  /* 0x80000017ff097210 */ /* 0x000fc60007f1e0ff */
[----:B------:R-:W1:Y:S01]  /*07f0*/  LDC.64 R28, c[0x0][0x640] ;  /* 0x00019000ff1c7b82 */ /* 0x000e620000000a00 */
[----:B------:R-:W-:Y:S01]  /*0800*/  FMUL R0, R0, UR4 ;  /* 0x0000000400007c20 */ /* 0x000fe20008400000 */
[----:B------:R-:W-:Y:S01]  /*0810*/  IMAD.X R11, RZ, RZ, ~R5, P0 ;  /* 0x000000ffff0b7224 */ /* 0x000fe200000e0e05 */
[----:B------:R-:W-:Y:S01]  /*0820*/  ULDC UR4, c[0x0][0x154] ;  /* 0x0000550000047ab9 */ /* 0x000fe20000000800 */
[----:B------:R-:W-:-:S03]  /*0830*/  IMAD.WIDE.U32 R6, R9, R20, R16 ;  /* 0x0000001409067225 */ /* 0x000fc600078e0010 */
[----:B------:R-:W2:Y:S01]  /*0840*/  F2I.U32.TRUNC.NTZ R0, R0 ;  /* 0x0000000000007305 */ /* 0x000ea2000020f000 */
[----:B------:R-:W3:Y:S01]  /*0850*/  LDC R5, c[0x0][0x144] ;  /* 0x00005100ff057b82 */ /* 0x000ee20000000800 */
[----:B------:R-:W-:-:S04]  /*0860*/  IMAD R8, R11, R20, RZ ;  /* 0x000000140b087224 */ /* 0x000fc800078e02ff */
[----:B------:R-:W-:-:S03]  /*0870*/  IMAD R9, R9, R21, R8 ;  /* 0x0000001509097224 */ /* 0x000fc600078e0208 */
[----:B------:R-:W4:Y:S01]  /*0880*/  LDC R12, c[0x0][0x608] ;  /* 0x00018200ff0c7b82 */ /* 0x000f220000000800 */
[----:B------:R-:W-:Y:S02]  /*0890*/  IMAD.IADD R7, R7, 0x1, R9 ;  /* 0x0000000107077824 */ /* 0x000fe400078e0209 */
[----:B------:R-:W-:-:S03]  /*08a0*/  IMAD.MOV.U32 R9, RZ, RZ, -0x1 ;  /* 0xffffffffff097424 */ /* 0x000fc600078e00ff */
[-CC-:B0-----:R-:W-:Y:S02]  /*08b0*/  SHF.R.U64 R20, R6, R10.reuse, R7.reuse ;  /* 0x0000000a06147219 */ /* 0x181fe40000001207 */
[----:B------:R-:W0:Y:S01]  /*08c0*/  LDC R26, c[0x0][0x658] ;  /* 0x00019600ff1a7b82 */ /* 0x000e220000000800 */
[----:B------:R-:W-:Y:S02]  /*08d0*/  I2FP.F32.U32 R6, R3 ;  /* 0x0000000300067245 */ /* 0x000fe40000201000 */
[----:B--2---:R-:W-:Y:S02]  /*08e0*/  IADD3 R8, -R0, RZ, RZ ;  /* 0x000000ff00087210 */ /* 0x004fe40007ffe1ff */
[----:B-1----:R-:W-:Y:S01]  /*08f0*/  ISETP.NE.U32.AND P0, PT, R28, RZ, PT ;  /* 0x000000ff1c00720c */ /* 0x002fe20003f05070 */
[----:B------:R-:W-:Y:S01]  /*0900*/  FMUL R6, R6, UR4 ;  /* 0x0000000406067c20 */ /* 0x000fe20008400000 */
[----:B------:R-:W-:Y:S01]  /*0910*/  SHF.R.U32.HI R7, RZ, R10, R7 ;  /* 0x0000000aff077219 */ /* 0x000fe20000011607 */
[----:B------:R-:W1:Y:S01]  /*0920*/  LDC R14, c[0x0][0x148] ;  /* 0x00005200ff0e7b82 */ /* 0x000e620000000800 */
[----:B------:R-:W-:Y:S01]  /*0930*/  ISETP.NE.AND.EX P0, PT, R29, RZ, PT, P0 ;  /* 0x000000ff1d00720c */ /* 0x000fe20003f05300 */
[----:B---3--:R-:W-:-:S06]  /*0940*/  IMAD R0, R5, R8, R4 ;  /* 0x0000000805007224 */ /* 0x008fcc00078e0204 */
[----:B------:R-:W2:Y:S01]  /*0950*/  LDC R24, c[0x0][0x600] ;  /* 0x00018000ff187b82 */ /* 0x000ea20000000800 */
[-CC-:B----4-:R-:W-:Y:S02]  /*0960*/  SHF.R.U64 R30, R20, R12.reuse, R7.reuse ;  /* 0x0000000c141e7219 */ /* 0x190fe40000001207 */
[----:B------:R-:W-:Y:S01]  /*0970*/  SHF.R.U32.HI R5, RZ, R12, R7 ;  /* 0x0000000cff057219 */ /* 0x000fe20000011607 */
[----:B------:R-:W-:Y:S01]  /*0980*/  IMAD.MOV.U32 R7, RZ, RZ, 0x1 ;  /* 0x00000001ff077424 */ /* 0x000fe200078e00ff */
[----:B------:R3:W4:Y:S03]  /*0990*/  F2I.U32.TRUNC.NTZ R12, R6 ;  /* 0x00000006000c7305 */ /* 0x000726000020f000 */
[----:B------:R-:W1:Y:S01]  /*09a0*/  LDC R15, c[0x0][0x648] ;  /* 0x00019200ff0f7b82 */ /* 0x000e620000000800 */
[-C--:B0-----:R-:W-:Y:S02]  /*09b0*/  SHF.L.U32 R4, R9, R26.reuse, RZ ;  /* 0x0000001a09047219 */ /* 0x081fe400000006ff */
[----:B------:R-:W-:-:S02]  /*09c0*/  SHF.R.U64 R32, R30, R26, R5 ;  /* 0x0000001a1e207219 */ /* 0x000fc40000001205 */
[----:B------:R-:W-:Y:S02]  /*09d0*/  LOP3.LUT R11, RZ, R4, RZ, 0x33, !PT ;  /* 0x00000004ff0b7212 */ /* 0x000fe400078e33ff */
[-C--:B------:R-:W-:Y:S01]  /*09e0*/  SHF.R.U32.HI R5, RZ, R26.reuse, R5 ;  /* 0x0000001aff057219 */ /* 0x080fe20000011605 */
[----:B------:R-:W0:Y:S01]  /*09f0*/  LDC R21, c[0x0][0x638] ;  /* 0x00018e00ff157b82 */ /* 0x000e220000000800 */
[----:B------:R-:W-:Y:S01]  /*0a00*/  SHF.L.U32 R10, R7, R26, RZ ;  /* 0x0000001a070a7219 */ /* 0x000fe200000006ff */
[----:B------:R-:W-:-:S06]  /*0a10*/  IMAD.MOV.U32 R4, RZ, RZ, R32 ;  /* 0x000000ffff047224 */ /* 0x000fcc00078e0020 */
[----:B------:R-:W0:Y:S01]  /*0a20*/  LDC R152, c[0x0][0x610] ;  /* 0x00018400ff987b82 */ /* 0x000e220000000800 */
[----:B---34-:R-:W-:Y:S05]  /*0a30*/  @!P0 BRA `(.L_x_6) ;  /* 0x0000000000288947 */ /* 0x018fea0003800000 */
[----:B------:R-:W3:Y:S02]  /*0a40*/  LDC R9, c[0x0][0x64c] ;  /* 0x00019300ff097b82 */ /* 0x000ee40000000800 */
[----:B---3--:R-:W-:-:S05]  /*0a50*/  IADD3 R9, P0, R32, R9, RZ ;  /* 0x0000000920097210 */ /* 0x008fca0007f1e0ff */
        /* <DEDUP_REMOVED lines=8> */
.L_x_6:
[----:B-1----:R-:W-:Y:S01]  /*0ae0*/  SHF.R.U64 R4, R4, R15, R5 ;  /* 0x0000000f04047219 */ /* 0x002fe20000001205 */
[----:B--2---:R-:W-:Y:S01]  /*0af0*/  VIADD R5, R24, 0xffffffff ;  /* 0xffffffff18057836 */ /* 0x004fe20000000000 */
[----:B------:R-:W-:Y:S01]  /*0b00*/  LOP3.LUT R11, R30, R11, RZ, 0xc0, !PT ;  /* 0x0000000b1e0b7212 */ /* 0x000fe200078ec0ff */
[----:B------:R-:W-:Y:S02]  /*0b10*/  IMAD.MOV R12, RZ, RZ, -R12 ;  /* 0x000000ffff0c7224 */ /* 0x000fe400078e0a0c */
[----:B------:R-:W-:Y:S01]  /*0b20*/  IMAD.MOV R6, RZ, RZ, -R4 ;  /* 0x000000ffff067224 */ /* 0x000fe200078e0a04 */
[----:B------:R-:W-:Y:S01]  /*0b30*/  LOP3.LUT R5, R20, R5, RZ, 0xc0, !PT ;  /* 0x0000000514057212 */ /* 0x000fe200078ec0ff */
[----:B------:R-:W-:Y:S02]  /*0b40*/  @P3 IMAD R0, R14, R12, R3 ;  /* 0x0000000c0e003224 */ /* 0x000fe400078e0203 */
[----:B------:R-:W-:Y:S02]  /*0b50*/  IMAD R11, R10, R4, R11 ;  /* 0x000000040a0b7224 */ /* 0x000fe400078e020b */
[----:B0-----:R-:W-:-:S02]  /*0b60*/  IMAD R3, R6, R21, R32 ;  /* 0x0000001506037224 */ /* 0x001fc400078e0220 */
[----:B------:R-:W-:Y:S01]  /*0b70*/  IMAD R152, R11, R152, R0 ;  /* 0x000000980b987224 */ /* 0x000fe200078e0200 */
[----:B------:R-:W-:Y:S01]  /*0b80*/  MOV R0, 0x1 ;  /* 0x0000000100007802 */ /* 0x000fe20000000f00 */
[----:B------:R-:W-:-:S05]  /*0b90*/  IMAD R3, R3, R24, R5 ;  /* 0x0000001803037224 */ /* 0x000fca00078e0205 */
[----:B------:R-:W-:Y:S02]  /*0ba0*/  SEL R153, R3, R152, !P3 ;  /* 0x0000009803997207 */ /* 0x000fe40005800000 */
[----:B------:R-:W-:-:S07]  /*0bb0*/  SEL R152, R152, R3, !P3 ;  /* 0x0000000398987207 */ /* 0x000fce0005800000 */
.L_x_4:
[----:B------:R-:W-:-:S08]  /*0bc0*/  NOP ;  /* 0x0000000000007918 */ /* 0x000fd00000000000 */
[----:B------:R-:W0:Y:S02]  /*0bd0*/  USETMAXREG.TRY_ALLOC.CTAPOOL UP0, 0xe8 ;  /* 0x000000e8000079c8 */ /* 0x000e240008000600 */
[----:B0-----:R-:W-:-:S13]  /*0be0*/  PLOP3.LUT P0, PT, PT, PT, UP0, 0x80, 0x0 ;  /* 0x000000000000781c */ /* 0x001fda0003f0f008 */
[----:B------:R-:W-:Y:S05]  /*0bf0*/  @!P0 BRA `(.L_x_4) ;  /* 0xfffffffc00f08947 */ /* 0x000fea000383ffff */
[----:B------:R-:W-:Y:S01]  /*0c00*/  ULDC.64 UR4, c[0x0][0x598] ;  /* 0x0001660000047ab9 */ /* 0x000fe20000000a00 */
[----:B------:R-:W-:Y:S01]  /*0c10*/  ULDC.64 UR36, c[0x0][0x208] ;  /* 0x0000820000247ab9 */ /* 0x000fe20000000a00 */
[----:B------:R-:W-:-:S04]  /*0c20*/  ISETP.NE.U32.AND P0, PT, RZ, UR4, PT ;  /* 0x00000004ff007c0c */ /* 0x000fc8000bf05070 */
[----:B------:R-:W-:-:S13]  /*0c30*/  ISETP.NE.AND.EX P0, PT, RZ, UR5, PT, P0 ;  /* 0x00000005ff007c0c */ /* 0x000fda000bf05300 */
[----:B------:R-:W-:Y:S05]  /*0c40*/  @!P0 BRA `(.L_x_7) ;  /* 0x00000000001c8947 */ /* 0x000fea0003800000 */
[----:B------:R-:W0:Y:S02]  /*0c50*/  LDC.64 R4, c[0x0][0x598] ;  /* 0x00016600ff047b82 */ /* 0x000e240000000a00 */
[----:B0-----:R-:W2:Y:S02]  /*0c60*/  LDG.E.64 R4, desc[UR36][R4.64] ;  /* 0x0000002404047981 */ /* 0x001ea4000c1e1b00 */
[----:B--2---:R-:W-:-:S04]  /*0c70*/  ISETP.NE.U32.AND P0, PT, R4, RZ, PT ;  /* 0x000000ff0400720c */ /* 0x004fc80003f05070 */
[----:B------:R-:W-:-:S13]  /*0c80*/  ISETP.NE.AND.EX P0, PT, R5, RZ, PT, P0 ;  /* 0x000000ff0500720c */ /* 0x000fda0003f05300 */
[----:B------:R-:W-:Y:S05]  /*0c90*/  @!P0 BRA `(.L_x_7) ;  /* 0x0000000000088947 */ /* 0x000fea0003800000 */
[----:B------:R0:W5:Y:S01]  /*0ca0*/  LD.E R154, desc[UR36][R4.64] ;  /* 0x00000024049a7980 */ /* 0x000162000c101900 */
[----:B------:R-:W-:Y:S05]  /*0cb0*/  BRA `(.L_x_8) ;  /* 0x0000000000247947 */ /* 0x000fea0003800000 */
.L_x_7:
[----:B------:R-:W-:Y:S02]  /*0cc0*/  ULDC.64 UR4, c[0x0][0x588] ;  /* 0x0001620000047ab9 */ /* 0x000fe40000000a00 */
[----:B------:R-:W-:-:S04]  /*0cd0*/  ISETP.NE.U32.AND P0, PT, RZ, UR4, PT ;  /* 0x00000004ff007c0c */ /* 0x000fc8000bf05070 */
[----:B------:R-:W-:-:S13]  /*0ce0*/  ISETP.NE.AND.EX P0, PT, RZ, UR5, PT, P0 ;  /* 0x00000005ff007c0c */ /* 0x000fda000bf05300 */
[----:B------:R-:W-:Y:S05]  /*0cf0*/  @!P0 BRA `(.L_x_9) ;  /* 0x00000000000c8947 */ /* 0x000fea0003800000 */
[----:B------:R-:W0:Y:S02]  /*0d00*/  LDC.64 R154, c[0x0][0x588] ;  /* 0x00016200ff9a7b82 */ /* 0x000e240000000a00 */
[----:B0-----:R1:W5:Y:S01]  /*0d10*/  LDG.E R154, desc[UR36][R154.64] ;  /* 0x000000249a9a7981 */ /* 0x001362000c1e1900 */
[----:B------:R-:W-:Y:S05]  /*0d20*/  BRA `(.L_x_8) ;  /* 0x0000000000087947 */ /* 0x000fea0003800000 */
.L_x_9:
[----:B------:R-:W-:Y:S02]  /*0d30*/  ULDC UR4, c[0x0][0x580] ;  /* 0x0001600000047ab9 */ /* 0x000fe40000000800 */
[----:B------:R-:W-:-:S07]  /*0d40*/  IMAD.U32 R154, RZ, RZ, UR4 ;  /* 0x00000004ff9a7e24 */ /* 0x000fce000f8e00ff */
.L_x_8:
[----:B------:R-:W-:Y:S02]  /*0d50*/  ULDC.64 UR4, c[0x0][0x5a0] ;  /* 0x0001680000047ab9 */ /* 0x000fe40000000a00 */
[----:B------:R-:W-:-:S04]  /*0d60*/  ISETP.NE.U32.AND P0, PT, RZ, UR4, PT ;  /* 0x00000004ff007c0c */ /* 0x000fc8000bf05070 */
[----:B------:R-:W-:-:S13]  /*0d70*/  ISETP.NE.AND.EX P0, PT, RZ, UR5, PT, P0 ;  /* 0x00000005ff007c0c */ /* 0x000fda000bf05300 */
[----:B------:R-:W-:Y:S05]  /*0d80*/  @!P0 BRA `(.L_x_10) ;  /* 0x00000000001c8947 */ /* 0x000fea0003800000 */
[----:B0-----:R-:W0:Y:S02]  /*0d90*/  LDC.64 R4, c[0x0][0x5a0] ;  /* 0x00016800ff047b82 */ /* 0x001e240000000a00 */
[----:B0-----:R-:W2:Y:S02]  /*0da0*/  LDG.E.64 R4, desc[UR36][R4.64] ;  /* 0x0000002404047981 */ /* 0x001ea4000c1e1b00 */
[----:B--2---:R-:W-:-:S04]  /*0db0*/  ISETP.NE.U32.AND P0, PT, R4, RZ, PT ;  /* 0x000000ff0400720c */ /* 0x004fc80003f05070 */
[----:B------:R-:W-:-:S13]  /*0dc0*/  ISETP.NE.AND.EX P0, PT, R5, RZ, PT, P0 ;  /* 0x000000ff0500720c */ /* 0x000fda0003f05300 */
[----:B------:R-:W-:Y:S05]  /*0dd0*/  @!P0 BRA `(.L_x_10) ;  /* 0x0000000000088947 */ /* 0x000fea0003800000 */
[----:B-1----:R0:W5:Y:S01]  /*0de0*/  LD.E R155, desc[UR36][R4.64] ;  /* 0x00000024049b7980 */ /* 0x002162000c101900 */
[----:B------:R-:W-:Y:S05]  /*0df0*/  BRA `(.L_x_11) ;  /* 0x0000000000247947 */ /* 0x000fea0003800000 */
.L_x_10:
[----:B------:R-:W-:Y:S02]  /*0e00*/  ULDC.64 UR4, c[0x0][0x590] ;  /* 0x0001640000047ab9 */ /* 0x000fe40000000a00 */
[----:B------:R-:W-:-:S04]  /*0e10*/  ISETP.NE.U32.AND P0, PT, RZ, UR4, PT ;  /* 0x00000004ff007c0c */ /* 0x000fc8000bf05070 */
[----:B------:R-:W-:-:S13]  /*0e20*/  ISETP.NE.AND.EX P0, PT, RZ, UR5, PT, P0 ;  /* 0x00000005ff007c0c */ /* 0x000fda000bf05300 */
[----:B------:R-:W-:Y:S05]  /*0e30*/  @!P0 BRA `(.L_x_12) ;  /* 0x00000000000c8947 */ /* 0x000fea0003800000 */
[----:B0-----:R-:W1:Y:S02]  /*0e40*/  LDC.64 R4, c[0x0][0x590] ;  /* 0x00016400ff047b82 */ /* 0x001e640000000a00 */
[----:B-1----:R1:W5:Y:S01]  /*0e50*/  LDG.E R155, desc[UR36][R4.64] ;  /* 0x00000024049b7981 */ /* 0x002362000c1e1900 */
[----:B------:R-:W-:Y:S05]  /*0e60*/  BRA `(.L_x_11) ;  /* 0x0000000000087947 */ /* 0x000fea0003800000 */
.L_x_12:
[----:B------:R-:W-:Y:S02]  /*0e70*/  ULDC UR4, c[0x0][0x584] ;  /* 0x0001610000047ab9 */ /* 0x000fe40000000800 */
[----:B-1----:R-:W-:-:S07]  /*0e80*/  IMAD.U32 R155, RZ, RZ, UR4 ;  /* 0x00000004ff9b7e24 */ /* 0x002fce000f8e00ff */
.L_x_11:
[----:B------:R-:W-:-:S13]  /*0e90*/  LOP3.LUT P0, RZ, R0, 0xff, RZ, 0xc0, !PT ;  /* 0x000000ff00ff7812 */ /* 0x000fda000780c0ff */
[----:B------:R-:W-:Y:S05]  /*0ea0*/  @!P0 EXIT ;  /* 0x000000000000894d */ /* 0x000fea0003800000 */
[----:B------:R-:W-:Y:S01]  /*0eb0*/  ULDC UR4, c[0x0][0x28c] ;  /* 0x0000a30000047ab9 */ /* 0x000fe20000000800 */
[----:B------:R-:W-:Y:S01]  /*0ec0*/  LOP3.LUT R164, R19, 0x1, RZ, 0xfc, !PT ;  /* 0x0000000113a47812 */ /* 0x000fe200078efcff */
[----:B------:R-:W-:Y:S01]  /*0ed0*/  UIADD3 UR4, UR4, 0x1f, URZ ;  /* 0x0000001f04047890 */ /* 0x000fe2000fffe03f */
[----:B------:R-:W-:Y:S01]  /*0ee0*/  UMOV UR38, URZ ;  /* 0x0000003f00267c82 */ /* 0x000fe20008000000 */
[----:B------:R-:W-:Y:S02]  /*0ef0*/  UMOV UR39, URZ ;  /* 0x0000003f00277c82 */ /* 0x000fe40008000000 */
[----:B------:R-:W-:-:S04]  /*0f00*/  USHF.R.S32.HI UR5, URZ, 0x1f, UR4 ;  /* 0x0000001f3f057899 */ /* 0x000fc80008011404 */
[----:B------:R-:W-:-:S04]  /*0f10*/  ULEA.HI UR5, UR5, UR4, URZ, 0x5 ;  /* 0x0000000405057291 */ /* 0x000fc8000f8f283f */
[----:B------:R-:W-:-:S12]  /*0f20*/  USHF.R.S32.HI UR40, URZ, 0x5, UR5 ;  /* 0x000000053f287899 */ /* 0x000fd80008011405 */
.L_x_284:
[----:B------:R-:W-:Y:S01]  /*0f30*/  LOP3.LUT R0, R18, 0x80, RZ, 0xc0, !PT ;  /* 0x0000008012007812 */ /* 0x000fe200078ec0ff */
[----:B--2---:R-:W2:Y:S01]  /*0f40*/  S2UR UR7, SR_CgaCtaId ;  /* 0x00000000000779c3 */ /* 0x004ea20000008800 */
[----:B------:R-:W-:Y:S02]  /*0f50*/  UMOV UR6, 0x400 ;  /* 0x0000040000067882 */ /* 0x000fe40000000000 */
[----:B------:R-:W-:-:S06]  /*0f60*/  SHF.R.U32.HI R0, RZ, 0x7, R0 ;  /* 0x00000007ff007819 */ /* 0x000fcc0000011600 */
[----:B---3--:R-:W3:Y:S01]  /*0f70*/  SHFL.IDX PT, R0, R0, RZ, 0x1f ;  /* 0x00001fff00007589 */ /* 0x008ee200000e0000 */
[----:B--2---:R-:W-:Y:S01]  /*0f80*/  ULEA UR42, UR7, UR6, 0x18 ;  /* 0x00000006072a7291 */ /* 0x004fe2000f8ec03f */
[----:B---3--:R-:W-:-:S13]  /*0f90*/  R2UR UR4, R0 ;  /* 0x00000000000472ca */ /* 0x008fda00000e0000 */
[----:B------:R-:W-:-:S04]  /*0fa0*/  ULEA.HI UR5, UR4, UR4, URZ, 0x1 ;  /* 0x0000000404057291 */ /* 0x000fc8000f8f083f */
[----:B------:R-:W-:-:S04]  /*0fb0*/  ULOP3.LUT UR5, UR5, 0xffffe, URZ, 0xc0, !UPT ;  /* 0x000ffffe05057892 */ /* 0x000fc8000f8ec03f */
[----:B------:R-:W-:-:S03]  /*0fc0*/  UIADD3 UR5, UR4, -UR5, URZ ;  /* 0x8000000504057290 */ /* 0x000fc6000fffe03f */
[----:B------:R-:W-:Y:S01]  /*0fd0*/  ULDC UR4, c[0x0][0x28c] ;  /* 0x0000a30000047ab9 */ /* 0x000fe20000000800 */
[----:B------:R-:W-:Y:S01]  /*0fe0*/  ULEA UR5, UR5, UR42, 0xc ;  /* 0x0000002a05057291 */ /* 0x000fe2000f8e603f */
[----:B------:R-:W-:-:S03]  /*0ff0*/  ISETP.LT.AND P0, PT, RZ, UR4, PT ;  /* 0x00000004ff007c0c */ /* 0x000fc6000bf01270 */
[----:B------:R-:W-:-:S04]  /*1000*/  UIADD3 UR5, UR5, 0x100, URZ ;  /* 0x0000010005057890 */ /* 0x000fc8000fffe03f */
[----:B------:R-:W-:-:S04]  /*1010*/  USHF.R.U32.HI UR5, URZ, 0x4, UR5 ;  /* 0x000000043f057899 */ /* 0x000fc80008011605 */
[----:B------:R-:W-:Y:S02]  /*1020*/  ULOP3.LUT UR41, UR5, 0x3fff, URZ, 0xc0, !UPT ;  /* 0x00003fff05297892 */ /* 0x000fe4000f8ec03f */
[----:B-1--45:R-:W-:Y:S10]  /*1030*/  @P0 BRA `(.L_x_13) ;  /* 0x0000000000400947 */ /* 0x032ff40003800000 */
[----:B------:R-:W-:Y:S01]  /*1040*/  MOV R0, 0x0 ;  /* 0x0000000000007802 */ /* 0x000fe20000000f00 */
[----:B------:R-:W-:Y:S01]  /*1050*/  ULDC.64 UR4, c[0x4][0x68] ;  /* 0x01001a0000047ab9 */ /* 0x000fe20000000a00 */
[----:B------:R-:W-:Y:S01]  /*1060*/  ULDC.64 UR6, c[0x4][0x8] ;  /* 0x0100020000067ab9 */ /* 0x000fe20000000a00 */
[----:B01----:R-:W-:Y:S01]  /*1070*/  IMAD.U32 R4, RZ, RZ, UR4 ;  /* 0x00000004ff047e24 */ /* 0x003fe2000f8e00ff */
[----:B------:R0:W1:Y:S01]  /*1080*/  LDC.64 R14, c[0x4][R0] ;  /* 0x01000000000e7b82 */ /* 0x0000620000000a00 */
[----:B------:R-:W-:Y:S01]  /*1090*/  IMAD.U32 R5, RZ, RZ, UR5 ;  /* 0x00000005ff057e24 */ /* 0x000fe2000f8e00ff */
[----:B------:R-:W-:Y:S01]  /*10a0*/  ULDC.64 UR4, c[0x4][0x70] ;  /* 0x01001c0000047ab9 */ /* 0x000fe20000000a00 */
[----:B------:R-:W-:Y:S01]  /*10b0*/  IMAD.U32 R10, RZ, RZ, UR6 ;  /* 0x00000006ff0a7e24 */ /* 0x000fe2000f8e00ff */
[----:B------:R-:W-:Y:S01]  /*10c0*/  MOV R12, 0x1 ;  /* 0x00000001000c7802 */ /* 0x000fe20000000f00 */
[----:B------:R-:W-:Y:S02]  /*10d0*/  IMAD.U32 R6, RZ, RZ, UR4 ;  /* 0x00000004ff067e24 */ /* 0x000fe4000f8e00ff */
[----:B------:R-:W-:-:S02]  /*10e0*/  IMAD.U32 R7, RZ, RZ, UR5 ;  /* 0x00000005ff077e24 */ /* 0x000fc4000f8e00ff */
[----:B------:R-:W-:Y:S02]  /*10f0*/  IMAD.U32 R11, RZ, RZ, UR7 ;  /* 0x00000007ff0b7e24 */ /* 0x000fe4000f8e00ff */
[----:B------:R-:W-:Y:S02]  /*1100*/  IMAD.MOV.U32 R8, RZ, RZ, 0x1e1 ;  /* 0x000001e1ff087424 */ /* 0x000fe400078e00ff */
[----:B0-----:R-:W-:-:S07]  /*1110*/  IMAD.MOV.U32 R13, RZ, RZ, RZ ;  /* 0x000000ffff0d7224 */ /* 0x001fce00078e00ff */
[----:B------:R-:W-:-:S07]  /*1120*/  LEPC R20, `(.L_x_13) ;  /* 0x000000001014794e */ /* 0x000fce0000000000 */
[----:B-1---5:R-:W-:Y:S05]  /*1130*/  CALL.ABS.NOINC R14 ;  /* 0x000000000e007343 */ /* 0x022fea0003c00000 */
.L_x_13:
[----:B------:R-:W-:-:S13]  /*1140*/  ISETP.NE.AND P0, PT, R164, 0x3, PT ;  /* 0x00000003a400780c */ /* 0x000fda0003f05270 */
[----:B------:R-:W-:Y:S05]  /*1150*/  @!P0 BRA `(.L_x_14) ;  /* 0x0000000000048947 */ /* 0x000fea0003800000 */
[----:B------:R-:W-:Y:S01]  /*1160*/  BPT.TRAP 0x1 ;  /* 0x000000040000795c */ /* 0x000fe20000300000 */
.L_x_14:
[----:B------:R-:W-:Y:S02]  /*1170*/  IMAD.U32 R3, RZ, RZ, UR39 ;  /* 0x00000027ff037e24 */ /* 0x000fe4000f8e00ff */
[----:B------:R-:W-:-:S03]  /*1180*/  IMAD.U32 R0, RZ, RZ, UR38 ;  /* 0x00000026ff007e24 */ /* 0x000fc6000f8e00ff */
[----:B------:R-:W-:Y:S02]  /*1190*/  LEA R3, R3, UR42, 0x3 ;  /* 0x0000002a03037c11 */ /* 0x000fe4000f8e18ff */
[----:B------:R-:W-:-:S04]  /*11a0*/  SHF.L.U32 R0, R0, 0x1f, RZ ;  /* 0x0000001f00007819 */ /* 0x000fc800000006ff */
[----:B------:R2:W3:Y:S01]  /*11b0*/  SYNCS.PHASECHK.TRANS64.TRYWAIT P1, [R3+URZ], R0 ;  /* 0x00000000030075a7 */ /* 0x0004e2000802017f */
[----:B------:R-:W-:Y:S05]  /*11c0*/  @!P0 BRA `(.L_x_15) ;  /* 0x0000000000048947 */ /* 0x000fea0003800000 */
[----:B------:R-:W-:Y:S01]  /*11d0*/  BPT.TRAP 0x1 ;  /* 0x000000040000795c */ /* 0x000fe20000300000 */
.L_x_15:
[----:B---3--:R-:W-:Y:S05]  /*11e0*/  @P1 BRA `(.L_x_16) ;  /* 0x0000000000081947 */ /* 0x008fea0003800000 */
[----:B------:R-:W3:Y:S02]  /*11f0*/  SYNCS.PHASECHK.TRANS64.TRYWAIT P1, [R3+URZ], R0 ;  /* 0x00000000030075a7 */ /* 0x000ee4000802017f */
[----:B---3--:R-:W-:Y:S05]  /*1200*/  @!P1 BRA `(.L_x_17) ;  /* 0x000000ac00409947 */ /* 0x008fea0003800000 */
.L_x_16:
[----:B------:R-:W-:-:S04]  /*1210*/  UISETP.LT.AND UP0, UPT, UR40, 0x1, UPT ;  /* 0x000000012800788c */ /* 0x000fc8000bf01270 */
[----:B------:R-:W-:-:S04]  /*1220*/  USEL UR4, UR40, 0x1, UP0 ;  /* 0x0000000128047887 */ /* 0x000fc80008000000 */
[----:B------:R-:W-:-:S06]  /*1230*/  UIADD3 UR4, UR40, -UR4, URZ ;  /* 0x8000000428047290 */ /* 0x000fcc000fffe03f */
[----:B--23--:R-:W-:Y:S01]  /*1240*/  IMAD.U32 R0, RZ, RZ, UR4 ;  /* 0x00000004ff007e24 */ /* 0x00cfe2000f8e00ff */
[----:B------:R-:W-:Y:S05]  /*1250*/  WARPSYNC.ALL ;  /* 0x0000000000007948 */ /* 0x000fea0003800000 */
[----:B------:R-:W-:Y:S01]  /*1260*/  ISETP.GE.AND P1, PT, R0, 0x1, PT ;  /* 0x000000010000780c */ /* 0x000fe20003f26270 */
[----:B------:R-:W-:Y:S01]  /*1270*/  UIADD3 UR4, UR42, 0x10100, URZ ;  /* 0x000101002a047890 */ /* 0x000fe2000fffe03f */
[----:B------:R-:W-:Y:S01]  /*1280*/  WARPGROUP.ARRIVE ;  /* 0x00000000000079c5 */ /* 0x000fe20000000000 */
[----:B------:R-:W-:Y:S01]  /*1290*/  UMOV UR9, 0x80000020 ;  /* 0x8000002000097882 */ /* 0x000fe20000000000 */
[----:B------:R-:W-:Y:S01]  /*12a0*/  UMOV UR11, 0x80000020 ;  /* 0x80000020000b7882 */ /* 0x000fe20000000000 */
[----:B------:R-:W-:-:S04]  /*12b0*/  USHF.R.U32.HI UR4, URZ, 0x4, UR4 ;  /* 0x000000043f047899 */ /* 0x000fc80008011604 */
[----:B------:R-:W-:Y:S02]  /*12c0*/  ULOP3.LUT UR5, UR4, 0x3fff, URZ, 0xc0, !UPT ;  /* 0x00003fff04057892 */ /* 0x000fe4000f8ec03f */
[----:B------:R-:W-:Y:S02]  /*12d0*/  ULOP3.LUT UR4, UR41, 0x10000, URZ, 0xfc, !UPT ;  /* 0x0001000029047892 */ /* 0x000fe4000f8efc3f */
[----:B------:R-:W-:Y:S02]  /*12e0*/  ULOP3.LUT UR5, UR5, 0x10000, URZ, 0xfc, !UPT ;  /* 0x0001000005057892 */ /* 0x000fe4000f8efc3f */
[----:B------:R-:W-:Y:S02]  /*12f0*/  ULEA UR6, UR39, UR4, 0xa ;  /* 0x0000000427067291 */ /* 0x000fe4000f8e503f */
[----:B------:R-:W-:-:S05]  /*1300*/  ULEA UR7, UR39, UR5, 0x9 ;  /* 0x0000000527077291 */ /* 0x000fca000f8e483f */
[----:B------:R-:W-:Y:S02]  /*1310*/  UMOV UR8, UR6 ;  /* 0x0000000600087c82 */ /* 0x000fe40008000000 */
[----:B------:R-:W-:Y:S02]  /*1320*/  UMOV UR10, UR7 ;  /* 0x00000007000a7c82 */ /* 0x000fe40008000000 */
[----:B------:R-:W-:Y:S01]  /*1330*/  HGMMA.64x128x16.F32.BF16 R88, gdesc[UR8], RZ, !UPT, gsb0 ;  /* 0x01e00000085879f0 */ /* 0x000fe2000c0018ff */
[----:B------:R-:W-:Y:S01]  /*1340*/  UIADD3 UR8, UR6, 0x200, URZ ;  /* 0x0000020006087890 */ /* 0x000fe2000fffe03f */
[----:B------:R-:W-:Y:S01]  /*1350*/  UMOV UR9, 0x80000020 ;  /* 0x8000002000097882 */ /* 0x000fe20000000000 */
[----:B------:R-:W-:Y:S02]  /*1360*/  WARPGROUP.DEPBAR.LE gsb0, 0x0 ;  /* 0x00008000000079c5 */ /* 0x000fe40000010000 */
[----:B------:R-:W-:-:S07]  /*1370*/  WARPGROUP.ARRIVE ;  /* 0x00000000000079c5 */ /* 0x000fce0000000000 */
[----:B------:R-:W-:Y:S01]  /*1380*/  HGMMA.64x128x16.F32.BF16 R24, gdesc[UR8], RZ, !UPT, gsb0 ;  /* 0x01e00000081879f0 */ /* 0x000fe2000c0018ff */
[----:B------:R-:W-:Y:S02]  /*1390*/  UIADD3 UR8, UR6, 0x2, URZ ;  /* 0x0000000206087890 */ /* 0x000fe4000fffe03f */
[----:B------:R-:W-:Y:S01]  /*13a0*/  UIADD3 UR10, UR7, 0x2, URZ ;  /* 0x00000002070a7890 */ /* 0x000fe2000fffe03f */
[----:B------:R-:W-:Y:S01]  /*13b0*/  UMOV UR9, 0x80000020 ;  /* 0x8000002000097882 */ /* 0x000fe20000000000 */
[----:B------:R-:W-:Y:S01]  /*13c0*/  UMOV UR11, 0x80000020 ;  /* 0x80000020000b7882 */ /* 0x000fe20000000000 */
[----:B------:R-:W-:Y:S02]  /*13d0*/  WARPGROUP.DEPBAR.LE gsb0, 0x0 ;  /* 0x00008000000079c5 */ /* 0x000fe40000010000 */
[----:B------:R-:W-:-:S06]  /*13e0*/  WARPGROUP.ARRIVE ;  /* 0x00000000000079c5 */ /* 0x000fcc0000000000 */
[----:B------:R-:W-:Y:S01]  /*13f0*/  HGMMA.64x128x16.F32.BF16 R88, gdesc[UR8], R88, gsb0 ;  /* 0x01e00000085879f0 */ /* 0x000fe20008001858 */
[----:B------:R-:W-:Y:S01]  /*1400*/  UIADD3 UR8, UR6, 0x202, URZ ;  /* 0x0000020206087890 */ /* 0x000fe2000fffe03f */
[----:B------:R-:W-:Y:S01]  /*1410*/  UMOV UR9, 0x80000020 ;  /* 0x8000002000097882 */ /* 0x000fe20000000000 */
[----:B------:R-:W-:Y:S02]  /*1420*/  WARPGROUP.DEPBAR.LE gsb0, 0x0 ;  /* 0x00008000000079c5 */ /* 0x000fe40000010000 */
[----:B------:R-:W-:-:S07]  /*1430*/  WARPGROUP.ARRIVE ;  /* 0x00000000000079c5 */ /* 0x000fce0000000000 */
[----:B------:R-:W-:Y:S03]  /*1440*/  HGMMA.64x128x16.F32.BF16 R24, gdesc[UR8], R24, gsb0 ;  /* 0x01e00000081879f0 */ /* 0x000fe60008001818 */
[----:B------:R-:W-:Y:S02]  /*1450*/  WARPGROUP.DEPBAR.LE gsb0, 0x0 ;  /* 0x00008000000079c5 */ /* 0x000fe40000010000 */
[----:B------:R-:W-:Y:S05]  /*1460*/  @!P1 BRA `(.L_x_18) ;  /* 0x0000000400089947 */ /* 0x000fea0003800000 */
[----:B------:R-:W-:-:S04]  /*1470*/  UIADD3 UR6, UR39, 0x1, URZ ;  /* 0x0000000127067890 */ /* 0x000fc8000fffe03f */
[----:B------:R-:W-:-:S04]  /*1480*/  UISETP.NE.AND UP0, UPT, UR6, 0x4, UPT ;  /* 0x000000040600788c */ /* 0x000fc8000bf05270 */
[----:B------:R-:W-:Y:S02]  /*1490*/  USEL UR7, URZ, 0x1, UP0 ;  /* 0x000000013f077887 */ /* 0x000fe40008000000 */
[----:B------:R-:W-:Y:S02]  /*14a0*/  USEL UR6, UR6, URZ, UP0 ;  /* 0x0000003f06067287 */ /* 0x000fe40008000000 */
[----:B------:R-:W-:-:S06]  /*14b0*/  ULOP3.LUT UR7, UR38, UR7, URZ, 0x3c, !UPT ;  /* 0x0000000726077292 */ /* 0x000fcc000f8e3c3f */
[----:B01----:R-:W-:Y:S01]  /*14c0*/  IMAD.U32 R5, RZ, RZ, UR7 ;  /* 0x00000007ff057e24 */ /* 0x003fe2000f8e00ff */
[----:B------:R-:W-:-:S06]  /*14d0*/  UMOV UR7, UR39 ;  /* 0x0000002700077c82 */ /* 0x000fcc0008000000 */
.L_x_25:
[----:B01----:R-:W-:Y:S05]  /*14e0*/  @!P0 BRA `(.L_x_19) ;  /* 0x0000000000048947 */ /* 0x003fea0003800000 */
[----:B------:R-:W-:Y:S01]  /*14f0*/  BPT.TRAP 0x1 ;  /* 0x000000040000795c */ /* 0x000fe20000300000 */
.L_x_19:
[----:B------:R-:W0:Y:S01]  /*1500*/  S2UR UR9, SR_CgaCtaId ;  /* 0x00000000000979c3 */ /* 0x000e220000008800 */
[----:B------:R-:W-:Y:S01]  /*1510*/  UMOV UR8, 0x400 ;  /* 0x0000040000087882 */ /* 0x000fe20000000000 */
[----:B------:R-:W-:Y:S01]  /*1520*/  SHF.L.U32 R3, R5, 0x1f, RZ ;  /* 0x0000001f05037819 */ /* 0x000fe200000006ff */
[----:B0-----:R-:W-:-:S04]  /*1530*/  ULEA UR14, UR9, UR8, 0x18 ;  /* 0x00000008090e7291 */ /* 0x001fc8000f8ec03f */
[----:B------:R-:W-:-:S09]  /*1540*/  ULEA UR8, UR6, UR14, 0x3 ;  /* 0x0000000e06087291 */ /* 0x000fd2000f8e183f */
[----:B------:R0:W1:Y:S01]  /*1550*/  SYNCS.PHASECHK.TRANS64.TRYWAIT P1, [UR8], R3 ;  /* 0x00000003ff0075a7 */ /* 0x0000620008020148 */
[----:B------:R-:W-:Y:S05]  /*1560*/  @!P0 BRA `(.L_x_20) ;  /* 0x0000000000048947 */ /* 0x000fea0003800000 */
[----:B------:R-:W-:Y:S01]  /*1570*/  BPT.TRAP 0x1 ;  /* 0x000000040000795c */ /* 0x000fe20000300000 */
.L_x_20:
[----:B-1----:R-:W-:Y:S05]  /*1580*/  @P1 BRA `(.L_x_21) ;  /* 0x0000000000081947 */ /* 0x002fea0003800000 */
[----:B------:R-:W1:Y:S02]  /*1590*/  SYNCS.PHASECHK.TRANS64.TRYWAIT P1, [UR8], R3 ;  /* 0x00000003ff0075a7 */ /* 0x000e640008020148 */
[----:B-1----:R-:W-:Y:S05]  /*15a0*/  @!P1 BRA `(.L_x_22) ;  /* 0x000000a8006c9947 */ /* 0x002fea0003800000 */
.L_x_21:
[----:B------:R-:W-:Y:S01]  /*15b0*/  ULEA UR12, UR6, UR4, 0xa ;  /* 0x00000004060c7291 */ /* 0x000fe2000f8e503f */
[----:B------:R-:W-:Y:S01]  /*15c0*/  WARPGROUP.ARRIVE ;  /* 0x00000000000079c5 */ /* 0x000fe20000000000 */
[----:B------:R-:W-:Y:S01]  /*15d0*/  ULEA UR13, UR6, UR5, 0x9 ;  /* 0x00000005060d7291 */ /* 0x000fe2000f8e483f */
[----:B------:R-:W-:Y:S01]  /*15e0*/  UMOV UR9, 0x80000020 ;  /* 0x8000002000097882 */ /* 0x000fe20000000000 */
[----:B------:R-:W-:-:S03]  /*15f0*/  UMOV UR11, 0x80000020 ;  /* 0x80000020000b7882 */ /* 0x000fc60000000000 */
[----:B------:R-:W-:Y:S02]  /*1600*/  UMOV UR8, UR12 ;  /* 0x0000000c00087c82 */ /* 0x000fe40008000000 */
[----:B------:R-:W-:Y:S02]  /*1610*/  UMOV UR10, UR13 ;  /* 0x0000000d000a7c82 */ /* 0x000fe40008000000 */
[----:B------:R-:W-:Y:S01]  /*1620*/  HGMMA.64x128x16.F32.BF16 R88, gdesc[UR8], R88, gsb0 ;  /* 0x01e00000085879f0 */ /* 0x000fe20008001858 */
[----:B------:R-:W-:Y:S01]  /*1630*/  UIADD3 UR8, UR12, 0x200, URZ ;  /* 0x000002000c087890 */ /* 0x000fe2000fffe03f */
[----:B------:R-:W-:Y:S01]  /*1640*/  UMOV UR9, 0x80000020 ;  /* 0x8000002000097882 */ /* 0x000fe20000000000 */
[----:B------:R-:W-:Y:S02]  /*1650*/  WARPGROUP.DEPBAR.LE gsb0, 0x0 ;  /* 0x00008000000079c5 */ /* 0x000fe40000010000 */
[----:B------:R-:W-:-:S07]  /*1660*/  WARPGROUP.ARRIVE ;  /* 0x00000000000079c5 */ /* 0x000fce0000000000 */
[----:B------:R-:W-:Y:S01]  /*1670*/  HGMMA.64x128x16.F32.BF16 R24, gdesc[UR8], R24, gsb0 ;  /* 0x01e00000081879f0 */ /* 0x000fe20008001818 */
        /* <DEDUP_REMOVED lines=14> */
[----:B------:R-:W-:Y:S01]  /*1760*/  BPT.TRAP 0x1 ;  /* 0x000000040000795c */ /* 0x000fe20000300000 */
.L_x_23:
[----:B------:R-:W-:Y:S01]  /*1770*/  ULEA UR8, UR7, UR14, 0x3 ;  /* 0x0000000e07087291 */ /* 0x000fe2000f8e183f */
[----:B------:R-:W-:-:S03]  /*1780*/  ISETP.GT.U32.AND P1, PT, R19, 0x1, PT ;  /* 0x000000011300780c */ /* 0x000fc60003f24070 */
[----:B------:R-:W-:-:S04]  /*1790*/  UIADD3 UR8, UR8, 0x20, URZ ;  /* 0x0000002008087890 */ /* 0x000fc8000fffe03f */
[----:B------:R-:W-:-:S09]  /*17a0*/  UPRMT UR8, URZ, 0x654, UR8 ;  /* 0x000006543f087896 */ /* 0x000fd20008000008 */
[----:B------:R-:W-:Y:S01]  /*17b0*/  SYNCS.ARRIVE.TRANS64.RED.A1T0 RZ, [UR8], RZ ;  /* 0x000000ffffff79a7 */ /* 0x000fe20008100408 */
[----:B------:R-:W-:Y:S05]  /*17c0*/  @P1 BRA `(.L_x_24) ;  /* 0x0000000000041947 */ /* 0x000fea0003800000 */
[----:B------:R-:W-:Y:S01]  /*17d0*/  BPT.TRAP 0x1 ;  /* 0x000000040000795c */ /* 0x000fe20000300000 */
.L_x_24:
[----:B------:R-:W-:Y:S01]  /*17e0*/  UIADD3 UR6, UR6, 0x1, URZ ;  /* 0x0000000106067890 */ /* 0x000fe2000fffe03f */
[C---:B------:R-:W-:Y:S01]  /*17f0*/  ISETP.GT.AND P1, PT, R0.reuse, 0x1, PT ;  /* 0x000000010000780c */ /* 0x040fe20003f24270 */
[----:B------:R-:W-:Y:S01]  /*1800*/  UIADD3 UR7, UR7, 0x1, URZ ;  /* 0x0000000107077890 */ /* 0x000fe2000fffe03f */
[----:B------:R-:W-:Y:S01]  /*1810*/  VIADD R0, R0, 0xffffffff ;  /* 0xffffffff00007836 */ /* 0x000fe20000000000 */
[----:B------:R-:W-:Y:S02]  /*1820*/  UISETP.NE.AND UP0, UPT, UR6, 0x4, UPT ;  /* 0x000000040600788c */ /* 0x000fe4000bf05270 */
[----:B------:R-:W-:Y:S02]  /*1830*/  UISETP.NE.AND UP1, UPT, UR7, 0x4, UPT ;  /* 0x000000040700788c */ /* 0x000fe4000bf25270 */
[----:B------:R-:W-:Y:S02]  /*1840*/  USEL UR8, URZ, 0x1, UP0 ;  /* 0x000000013f087887 */ /* 0x000fe40008000000 */
[----:B------:R-:W-:-:S02]  /*1850*/  USEL UR6, UR6, URZ, UP0 ;  /* 0x0000003f06067287 */ /* 0x000fc40008000000 */
[----:B------:R-:W-:Y:S02]  /*1860*/  USEL UR7, UR7, URZ, UP1 ;  /* 0x0000003f07077287 */ /* 0x000fe40008800000 */
[----:B------:R-:W-:Y:S01]  /*1870*/  LOP3.LUT R5, R5, UR8, RZ, 0x3c, !PT ;  /* 0x0000000805057c12 */ /* 0x000fe2000f8e3cff */
[----:B------:R-:W-:Y:S09]  /*1880*/  @P1 BRA `(.L_x_25) ;  /* 0xfffffffc00141947 */ /* 0x000ff2000383ffff */
.L_x_18:
[----:B------:R-:W2:Y:S02]  /*1890*/  LDC R0, c[0x0][0x28c] ;  /* 0x0000a300ff007b82 */ /* 0x000ea40000000800 */
[----:B--2---:R-:W-:-:S13]  /*18a0*/  ISETP.GE.AND P1, PT, R0, 0x1, PT ;  /* 0x000000010000780c */ /* 0x004fda0003f26270 */
[----:B------:R-:W-:Y:S05]  /*18b0*/  @!P1 BRA `(.L_x_26) ;  /* 0x0000000000409947 */ /* 0x000fea0003800000 */
[----:B------:R-:W-:Y:S05]  /*18c0*/  @!P0 BRA `(.L_x_27) ;  /* 0x0000000000048947 */ /* 0x000fea0003800000 */
[----:B------:R-:W-:Y:S01]  /*18d0*/  BPT.TRAP 0x1 ;  /* 0x000000040000795c */ /* 0x000fe20000300000 */
.L_x_27:
[----:B------:R-:W2:Y:S01]  /*18e0*/  S2UR UR6, SR_CgaCtaId ;  /* 0x00000000000679c3 */ /* 0x000ea20000008800 */
[----:B------:R-:W-:Y:S01]  /*18f0*/  UISETP.LT.AND UP0, UPT, UR40, 0x1, UPT ;  /* 0x000000012800788c */ /* 0x000fe2000bf01270 */
[----:B------:R-:W-:Y:S01]  /*1900*/  ISETP.GT.U32.AND P0, PT, R19, 0x1, PT ;  /* 0x000000011300780c */ /* 0x000fe20003f04070 */
[----:B------:R-:W-:Y:S02]  /*1910*/  UMOV UR5, 0x400 ;  /* 0x0000040000057882 */ /* 0x000fe40000000000 */
[----:B------:R-:W-:-:S04]  /*1920*/  USEL UR4, UR40, 0x1, UP0 ;  /* 0x0000000128047887 */ /* 0x000fc80008000000 */
[----:B------:R-:W-:-:S04]  /*1930*/  UIADD3 UR4, UR39, UR40, -UR4 ;  /* 0x0000002827047290 */ /* 0x000fc8000fffe804 */
[----:B------:R-:W-:-:S04]  /*1940*/  USHF.L.U32 UR4, UR4, 0x3, URZ ;  /* 0x0000000304047899 */ /* 0x000fc8000800063f */
[----:B------:R-:W-:Y:S02]  /*1950*/  ULOP3.LUT UR4, UR4, 0x18, URZ, 0xc0, !UPT ;  /* 0x0000001804047892 */ /* 0x000fe4000f8ec03f */
[----:B--2---:R-:W-:-:S04]  /*1960*/  ULEA UR5, UR6, UR5, 0x18 ;  /* 0x0000000506057291 */ /* 0x004fc8000f8ec03f */
[----:B------:R-:W-:-:S04]  /*1970*/  UIADD3 UR4, UR5, 0x20, UR4 ;  /* 0x0000002005047890 */ /* 0x000fc8000fffe004 */
[----:B------:R-:W-:-:S09]  /*1980*/  UPRMT UR4, URZ, 0x654, UR4 ;  /* 0x000006543f047896 */ /* 0x000fd20008000004 */
[----:B------:R-:W-:Y:S01]  /*1990*/  SYNCS.ARRIVE.TRANS64.RED.A1T0 RZ, [UR4], RZ ;  /* 0x000000ffffff79a7 */ /* 0x000fe20008100404 */
[----:B------:R-:W-:Y:S05]  /*19a0*/  @P0 BRA `(.L_x_26) ;  /* 0x0000000000040947 */ /* 0x000fea0003800000 */
[----:B------:R-:W-:Y:S01]  /*19b0*/  BPT.TRAP 0x1 ;  /* 0x000000040000795c */ /* 0x000fe20000300000 */
.L_x_26:
[----:B------:R-:W2:Y:S01]  /*19c0*/  LDC R6, c[0x0][0x288] ;  /* 0x0000a200ff067b82 */ /* 0x000ea20000000800 */
[----:B01----:R-:W-:Y:S01]  /*19d0*/  LOP3.LUT R4, R18, 0x60, RZ, 0xc0, !PT ;  /* 0x0000006012047812 */ /* 0x003fe200078ec0ff */
[----:B------:R-:W-:Y:S01]  /*19e0*/  UIADD3 UR39, UR40, UR39, URZ ;  /* 0x0000002728277290 */ /* 0x000fe2000fffe03f */
[----:B------:R-:W-:Y:S01]  /*19f0*/  LOP3.LUT R0, R22, 0x1, RZ, 0xc0, !PT ;  /* 0x0000000116007812 */ /* 0x000fe200078ec0ff */
[----:B------:R-:W-:Y:S01]  /*1a00*/  IMAD.SHL.U32 R13, R153, 0x80, RZ ;  /* 0x00000080990d7824 */ /* 0x000fe200078e00ff */
[----:B------:R-:W-:Y:S01]  /*1a10*/  SHF.R.U32.HI R3, RZ, 0x2, R18 ;  /* 0x00000002ff037819 */ /* 0x000fe20000011612 */
[----:B------:R-:W-:Y:S01]  /*1a20*/  USHF.R.U32.HI UR4, URZ, 0x2, UR39 ;  /* 0x000000023f047899 */ /* 0x000fe20008011627 */
[----:B------:R-:W-:Y:S01]  /*1a30*/  SHF.R.U32.HI R10, RZ, 0x1, R4 ;  /* 0x00000001ff0a7819 */ /* 0x000fe20000011604 */
[----:B------:R-:W-:Y:S01]  /*1a40*/  IMAD.SHL.U32 R4, R0, 0x40, RZ ;  /* 0x0000004000047824 */ /* 0x000fe200078e00ff */
[----:B------:R-:W-:Y:S01]  /*1a50*/  LOP3.LUT R3, R3, 0x7, RZ, 0xc0, !PT ;  /* 0x0000000703037812 */ /* 0x000fe200078ec0ff */
[----:B------:R-:W-:Y:S01]  /*1a60*/  ULOP3.LUT UR4, UR4, 0x1, URZ, 0xc0, !UPT ;  /* 0x0000000104047892 */ /* 0x000fe2000f8ec03f */
[----:B------:R-:W-:Y:S01]  /*1a70*/  SHF.L.U32 R15, R152, 0x8, RZ ;  /* 0x00000008980f7819 */ /* 0x000fe200000006ff */
[----:B------:R-:W-:Y:S01]  /*1a80*/  ULDC UR8, c[0x0][0x284] ;  /* 0x0000a10000087ab9 */ /* 0x000fe20000000800 */
[--C-:B------:R-:W-:Y:S01]  /*1a90*/  IADD3 R5, RZ, -R10, -R3.reuse ;  /* 0x8000000aff057210 */ /* 0x100fe20007ffe803 */
[----:B------:R-:W-:Y:S01]  /*1aa0*/  UISETP.GT.U32.AND UP1, UPT, UR39, 0x3, UPT ;  /* 0x000000032700788c */ /* 0x000fe2000bf24070 */
[----:B------:R-:W-:Y:S01]  /*1ab0*/  LOP3.LUT R3, R4, 0x40, R3, 0xe2, !PT ;  /* 0x0000004004037812 */ /* 0x000fe200078ee203 */
[----:B------:R-:W-:Y:S01]  /*1ac0*/  UISETP.NE.U32.AND UP0, UPT, UR4, 0x1, UPT ;  /* 0x000000010400788c */ /* 0x000fe2000bf05070 */
[----:B------:R-:W-:Y:S01]  /*1ad0*/  LOP3.LUT R4, R18, 0x3, RZ, 0xc0, !PT ;  /* 0x0000000312047812 */ /* 0x000fe200078ec0ff */
[----:B------:R-:W-:Y:S01]  /*1ae0*/  ULDC.64 UR6, c[0x0][0x5d0] ;  /* 0x0001740000067ab9 */ /* 0x000fe20000000a00 */
[----:B------:R-:W-:Y:S01]  /*1af0*/  SHF.R.S32.HI R21, RZ, 0x1f, R23 ;  /* 0x0000001fff157819 */ /* 0x000fe20000011417 */
[----:B------:R-:W-:Y:S01]  /*1b00*/  UISETP.LT.U32.AND UP1, UPT, UR40, 0x4, UP1 ;  /* 0x000000042800788c */ /* 0x000fe20008f21070 */
[----:B------:R-:W-:Y:S01]  /*1b10*/  IMAD.WIDE R8, R152, 0x100, RZ ;  /* 0x0000010098087825 */ /* 0x000fe200078e02ff */
[----:B------:R-:W-:Y:S01]  /*1b20*/  UISETP.GT.U32.AND UP0, UPT, UR40, 0x3, !UP0 ;  /* 0x000000032800788c */ /* 0x000fe2000c704070 */
[----:B--2---:R-:W-:-:S02]  /*1b30*/  ISETP.GE.AND P0, PT, R13, R6, PT ;  /* 0x000000060d00720c */ /* 0x004fc40003f06270 */
[----:B------:R-:W-:Y:S01]  /*1b40*/  IMAD R12, R4, -0x2, R6 ;  /* 0xfffffffe040c7824 */ /* 0x000fe200078e0206 */
[----:B------:R-:W-:Y:S01]  /*1b50*/  USEL UR5, URZ, 0x1, !UP1 ;  /* 0x000000013f057887 */ /* 0x000fe2000c800000 */
[----:B------:R-:W-:Y:S01]  /*1b60*/  IMAD.SHL.U32 R6, R18, 0x2, RZ ;  /* 0x0000000212067824 */ /* 0x000fe200078e00ff */
[----:B------:R-:W-:Y:S01]  /*1b70*/  ISETP.GE.OR P0, PT, R15, UR8, P0 ;  /* 0x000000080f007c0c */ /* 0x000fe20008706670 */
[----:B------:R-:W-:Y:S01]  /*1b80*/  IMAD R4, R21, UR6, RZ ;  /* 0x0000000615047c24 */ /* 0x000fe2000f8e02ff */
[----:B------:R-:W-:Y:S01]  /*1b90*/  USEL UR4, URZ, 0x1, !UP0 ;  /* 0x000000013f047887 */ /* 0x000fe2000c000000 */
[----:B------:R-:W-:Y:S01]  /*1ba0*/  IMAD R0, R0, -0x40, R5 ;  /* 0xffffffc000007824 */ /* 0x000fe200078e0205 */
[----:B------:R-:W-:Y:S01]  /*1bb0*/  LOP3.LUT R6, R13, 0x6, R6, 0xf8, !PT ;  /* 0x000000060d067812 */ /* 0x000fe200078ef806 */
[----:B------:R-:W-:Y:S01]  /*1bc0*/  IMAD R11, R23, UR7, R4 ;  /* 0x00000007170b7c24 */ /* 0x000fe2000f8e0204 */
[----:B------:R-:W-:Y:S01]  /*1bd0*/  LOP3.LUT R153, R8, R3, R10, 0xfe, !PT ;  /* 0x0000000308997212 */ /* 0x000fe200078efe0a */
[----:B------:R-:W-:Y:S01]  /*1be0*/  ULOP3.LUT UR39, UR39, 0x3, URZ, 0xc0, !UPT ;  /* 0x0000000327277892 */ /* 0x000fe2000f8ec03f */
[----:B------:R-:W-:Y:S01]  /*1bf0*/  SHF.R.S32.HI R7, RZ, 0x1f, R6 ;  /* 0x0000001fff077819 */ /* 0x000fe20000011406 */
[----:B------:R-:W-:Y:S01]  /*1c00*/  ULOP3.LUT UR38, UR4, UR38, UR5, 0x96, !UPT ;  /* 0x0000002604267292 */ /* 0x000fe2000f8e9605 */
[----:B------:R-:W-:Y:S01]  /*1c10*/  IADD3 R3, -R15, UR8, R0 ;  /* 0x000000080f037c10 */ /* 0x000fe2000fffe100 */
[----:B------:R-:W-:-:S02]  /*1c20*/  IMAD.IADD R0, R12, 0x1, -R13 ;  /* 0x000000010c007824 */ /* 0x000fc400078e0a0d */
[----:B------:R-:W-:-:S04]  /*1c30*/  IMAD.WIDE.U32 R4, R23, UR6, R6 ;  /* 0x0000000617047c25 */ /* 0x000fc8000f8e0006 */
[----:B------:R-:W-:Y:S02]  /*1c40*/  IMAD.IADD R11, R5, 0x1, R11 ;  /* 0x00000001050b7824 */ /* 0x000fe400078e020b */
[----:B------:R-:W-:Y:S02]  /*1c50*/  IMAD.MOV.U32 R152, RZ, RZ, -0x1 ;  /* 0xffffffffff987424 */ /* 0x000fe400078e00ff */
[----:B------:R-:W-:Y:S01]  /*1c60*/  IMAD.MOV.U32 R10, RZ, RZ, R4 ;  /* 0x000000ffff0a7224 */ /* 0x000fe200078e0004 */
[----:B------:R-:W-:Y:S06]  /*1c70*/  @P0 BRA `(.L_x_28) ;  /* 0x00000084006c0947 */ /* 0x000fec0003800000 */
[----:B------:R-:W0:Y:S01]  /*1c80*/  LDC.64 R4, c[0x0][0x5c8] ;  /* 0x00017200ff047b82 */ /* 0x000e220000000a00 */
[----:B-----5:R-:W-:Y:S01]  /*1c90*/  FSETP.NEU.AND P0, PT, R155, RZ, PT ;  /* 0x000000ff9b00720b */ /* 0x020fe20003f0d000 */
[----:B------:R-:W-:Y:S01]  /*1ca0*/  BSSY B0, `(.L_x_28) ;  /* 0x0000858000007945 */ /* 0x000fe20003800000 */
[----:B------:R-:W-:-:S04]  /*1cb0*/  ISETP.GT.AND P3, PT, R3, RZ, PT ;  /* 0x000000ff0300720c */ /* 0x000fc80003f64270 */
[----:B------:R-:W-:Y:S01]  /*1cc0*/  ISETP.GT.AND P1, PT, R0, RZ, P3 ;  /* 0x000000ff0000720c */ /* 0x000fe20001f24270 */
[-C--:B0-----:R-:W-:Y:S02]  /*1cd0*/  IMAD R12, R9, R4.reuse, RZ ;  /* 0x00000004090c7224 */ /* 0x081fe400078e02ff */
[----:B------:R-:W-:-:S04]  /*1ce0*/  IMAD.WIDE.U32 R166, R153, R4, R10 ;  /* 0x0000000499a67225 */ /* 0x000fc800078e000a */
[----:B------:R-:W-:-:S04]  /*1cf0*/  IMAD R11, R153, R5, R12 ;  /* 0x00000005990b7224 */ /* 0x000fc800078e020c */
[----:B------:R-:W-:Y:S01]  /*1d00*/  IMAD.IADD R169, R167, 0x1, R11 ;  /* 0x00000001a7a97824 */ /* 0x000fe200078e020b */
[----:B------:R-:W-:Y:S06]  /*1d10*/  @!P0 BRA `(.L_x_29) ;  /* 0x00000060000c8947 */ /* 0x000fec0003800000 */
[----:B------:R-:W0:Y:S01]  /*1d20*/  LDC.64 R12, c[0x0][0x5b8] ;  /* 0x00016e00ff0c7b82 */ /* 0x000e220000000a00 */
[----:B------:R-:W-:-:S07]  /*1d30*/  ULDC.64 UR4, c[0x0][0x5c0] ;  /* 0x0001700000047ab9 */ /* 0x000fce0000000a00 */
[----:B------:R-:W1:Y:S08]  /*1d40*/  LDC.64 R14, c[0x0][0x5b0] ;  /* 0x00016c00ff0e7b82 */ /* 0x000e700000000a00 */
[----:B------:R-:W2:Y:S01]  /*1d50*/  LDC.64 R10, c[0x0][0x5a8] ;  /* 0x00016a00ff0a7b82 */ /* 0x000ea20000000a00 */
[----:B0-----:R-:W-:-:S04]  /*1d60*/  IMAD R20, R21, R12, RZ ;  /* 0x0000000c15147224 */ /* 0x001fc800078e02ff */
[C---:B------:R-:W-:Y:S02]  /*1d70*/  IMAD R13, R23.reuse, R13, R20 ;  /* 0x0000000d170d7224 */ /* 0x040fe400078e0214 */
[----:B------:R-:W-:-:S04]  /*1d80*/  IMAD.WIDE.U32 R20, R23, R12, R6 ;  /* 0x0000000c17147225 */ /* 0x000fc800078e0006 */
[----:B-1----:R-:W-:Y:S02]  /*1d90*/  IMAD R156, R9, R14, RZ ;  /* 0x0000000e099c7224 */ /* 0x002fe400078e02ff */
[----:B------:R-:W-:Y:S02]  /*1da0*/  IMAD.IADD R157, R21, 0x1, R13 ;  /* 0x00000001159d7824 */ /* 0x000fe400078e020d */
[----:B------:R-:W-:Y:S02]  /*1db0*/  IMAD R167, R153, R15, R156 ;  /* 0x0000000f99a77224 */ /* 0x000fe400078e029c */
[----:B------:R-:W-:-:S04]  /*1dc0*/  IMAD.MOV.U32 R156, RZ, RZ, R20 ;  /* 0x000000ffff9c7224 */ /* 0x000fc800078e0014 */
[----:B------:R-:W-:-:S04]  /*1dd0*/  IMAD.WIDE.U32 R158, R153, R14, R156 ;  /* 0x0000000e999e7225 */ /* 0x000fc800078e009c */
[----:B------:R-:W-:Y:S01]  /*1de0*/  IMAD.IADD R159, R159, 0x1, R167 ;  /* 0x000000019f9f7824 */ /* 0x000fe200078e02a7 */
[----:B--2---:R-:W-:-:S04]  /*1df0*/  LEA R160, P0, R158, R10, 0x1 ;  /* 0x0000000a9ea07211 */ /* 0x004fc800078008ff */
[----:B------:R-:W-:-:S05]  /*1e00*/  LEA.HI.X R161, R158, R11, R159, 0x1, P0 ;  /* 0x0000000b9ea17211 */ /* 0x000fca00000f0c9f */
[----:B------:R-:W2:Y:S01]  /*1e10*/  @P1 LDG.E.LTC128B.U16 R165, desc[UR36][R160.64] ;  /* 0x00000024a0a51981 */ /* 0x000ea2000c1e1520 */
[----:B------:R-:W-:Y:S01]  /*1e20*/  IMAD.WIDE.U32 R162, R153, R14, R6 ;  /* 0x0000000e99a27225 */ /* 0x000fe200078e0006 */
[----:B------:R-:W-:Y:S01]  /*1e30*/  ISETP.GT.AND P2, PT, R0, 0x1, P3 ;  /* 0x000000010000780c */ /* 0x000fe20001f44270 */
[----:B------:R-:W-:Y:S03]  /*1e40*/  BSSY B1, `(.L_x_30) ;  /* 0x0000012000017945 */ /* 0x000fe60003800000 */
[----:B------:R-:W-:-:S03]  /*1e50*/  IADD3 R163, R167, R163, RZ ;  /* 0x000000a3a7a37210 */ /* 0x000fc60007ffe0ff */
[----:B------:R-:W-:-:S04]  /*1e60*/  IMAD.WIDE.U32 R162, R23, R12, R162 ;  /* 0x0000000c17a27225 */ /* 0x000fc800078e00a2 */
[----:B--2---:R-:W-:-:S04]  /*1e70*/  IMAD.U32 R158, R165, 0x10000, RZ ;  /* 0x00010000a59e7824 */ /* 0x004fc800078e00ff */
[----:B------:R-:W-:Y:S01]  /*1e80*/  FMUL R159, R158, R155 ;  /* 0x0000009b9e9f7220 */ /* 0x000fe20000400000 */
[----:B------:R-:W-:-:S03]  /*1e90*/  LEA R158, P0, R166, UR4, 0x1 ;  /* 0x00000004a69e7c11 */ /* 0x000fc6000f8008ff */
[----:B------:R-:W-:Y:S01]  /*1ea0*/  FFMA R159, R88, R154, R159 ;  /* 0x0000009a589f7223 */ /* 0x000fe2000000009f */
[----:B------:R-:W-:-:S04]  /*1eb0*/  IMAD.IADD R88, R13, 0x1, R163 ;  /* 0x000000010d587824 */ /* 0x000fc800078e02a3 */
[----:B------:R-:W-:Y:S02]  /*1ec0*/  F2FP.BF16.F32.PACK_AB R161, RZ, R159 ;  /* 0x0000009fffa1723e */ /* 0x000fe400000010ff */
[----:B------:R-:W-:Y:S02]  /*1ed0*/  LEA.HI.X R159, R166, UR5, R169, 0x1, P0 ;  /* 0x00000005a69f7c11 */ /* 0x000fe400080f0ca9 */
[----:B------:R-:W-:Y:S02]  /*1ee0*/  PRMT R163, R161, 0x7610, R163 ;  /* 0x00007610a1a37816 */ /* 0x000fe400000000a3 */
[----:B------:R-:W-:-:S03]  /*1ef0*/  LEA R160, P0, R162, R10, 0x1 ;  /* 0x0000000aa2a07211 */ /* 0x000fc600078008ff */
[----:B------:R0:W-:Y:S01]  /*1f00*/  @P1 STG.E.U16 desc[UR36][R158.64], R163 ;  /* 0x000000a39e001986 */ /* 0x0001e2000c101524 */
[----:B------:R-:W-:Y:S01]  /*1f10*/  LEA.HI.X R161, R162, R11, R88, 0x1, P0 ;  /* 0x0000000ba2a17211 */ /* 0x000fe200000f0c58 */
[C---:B------:R-:W-:Y:S01]  /*1f20*/  IMAD.SHL.U32 R162, R14.reuse, 0x8, RZ ;  /* 0x000000080ea27824 */ /* 0x040fe200078e00ff */
[----:B0-----:R-:W-:Y:S01]  /*1f30*/  SHF.L.U64.HI R163, R14, 0x3, R15 ;  /* 0x000000030ea37819 */ /* 0x001fe2000001020f */
[----:B------:R-:W-:Y:S06]  /*1f40*/  @!P2 BRA `(.L_x_31) ;  /* 0x000000000004a947 */ /* 0x000fec0003800000 */
[----:B------:R0:W5:Y:S02]  /*1f50*/  LDG.E.LTC128B.U16 R165, desc[UR36][R160.64+0x2] ;  /* 0x00000224a0a57981 */ /* 0x000164000c1e1520 */
.L_x_31:
[----:B------:R-:W-:Y:S05]  /*1f60*/  BSYNC B1 ;  /* 0x0000000000017941 */ /* 0x000fea0003800000 */
.L_x_30:
[----:B-----5:R-:W-:Y:S01]  /*1f70*/  IMAD.U32 R88, R165, 0x10000, RZ ;  /* 0x00010000a5587824 */ /* 0x020fe200078e00ff */
[----:B------:R-:W-:Y:S01]  /*1f80*/  ISETP.GT.AND P0, PT, R3, 0x8, PT ;  /* 0x000000080300780c */ /* 0x000fe20003f04270 */
[----:B------:R-:W-:Y:S01]  /*1f90*/  IMAD.WIDE.U32 R170, R153, R14, R162 ;  /* 0x0000000e99aa7225 */ /* 0x000fe200078e00a2 */
[----:B------:R-:W-:-:S03]  /*1fa0*/  PRMT R172, R165, 0x7610, R172 ;  /* 0x00007610a5ac7816 */ /* 0x000fc600000000ac */
[----:B------:R-:W-:Y:S01]  /*1fb0*/  FMUL R88, R88, R155 ;  /* 0x0000009b58587220 */ /* 0x000fe20000400000 */
[----:B------:R-:W-:Y:S01]  /*1fc0*/  ISETP.GT.AND P1, PT, R0, RZ, P0 ;  /* 0x000000ff0000720c */ /* 0x000fe20000724270 */
[----:B------:R-:W-:Y:S01]  /*1fd0*/  IMAD.IADD R169, R167, 0x1, R171 ;  /* 0x00000001a7a97824 */ /* 0x000fe200078e02ab */
[----:B------:R-:W-:Y:S01]  /*1fe0*/  IADD3 R166, P4, R20, R170, RZ ;  /* 0x000000aa14a67210 */ /* 0x000fe20007f9e0ff */
[----:B------:R-:W-:-:S04]  /*1ff0*/  FFMA R89, R89, R154, R88 ;  /* 0x0000009a59597223 */ /* 0x000fc80000000058 */
[----:B------:R-:W-:Y:S01]  /*2000*/  IMAD.X R167, R169, 0x1, R157, P4 ;  /* 0x00000001a9a77824 */ /* 0x000fe200020e069d */
[----:B------:R-:W-:Y:S02]  /*2010*/  F2FP.BF16.F32.PACK_AB R168, RZ, R89 ;  /* 0x00000059ffa8723e */ /* 0x000fe400000010ff */
[----:B------:R-:W-:Y:S02]  /*2020*/  LEA R88, P4, R166, R10, 0x1 ;  /* 0x0000000aa6587211 */ /* 0x000fe400078808ff */
[----:B------:R-:W-:Y:S02]  /*2030*/  PRMT R171, R168, 0x7610, R171 ;  /* 0x00007610a8ab7816 */ /* 0x000fe400000000ab */
[----:B------:R-:W-:-:S03]  /*2040*/  LEA.HI.X R89, R166, R11, R167, 0x1, P4 ;  /* 0x0000000ba6597211 */ /* 0x000fc600020f0ca7 */
[----:B------:R1:W-:Y:S04]  /*2050*/  @P2 STG.E.U16 desc[UR36][R158.64+0x2], R171 ;  /* 0x000002ab9e002986 */ /* 0x0003e8000c101524 */
[----:B------:R2:W3:Y:S01]  /*2060*/  @P1 LDG.E.LTC128B.U16 R172, desc[UR36][R88.64] ;  /* 0x0000002458ac1981 */ /* 0x0004e2000c1e1520 */
[----:B------:R-:W-:Y:S01]  /*2070*/  IMAD.SHL.U32 R165, R4, 0x10, RZ ;  /* 0x0000001004a57824 */ /* 0x000fe200078e00ff */
[----:B------:R-:W-:Y:S01]  /*2080*/  IADD3 R170, P2, R6, R170, RZ ;  /* 0x000000aa06aa7210 */ /* 0x000fe20007f5e0ff */
[----:B------:R-:W-:Y:S03]  /*2090*/  BSSY B1, `(.L_x_32) ;  /* 0x0000011000017945 */ /* 0x000fe60003800000 */
[----:B------:R-:W-:Y:S01]  /*20a0*/  IADD3 R168, P4, R165, R158, RZ ;  /* 0x0000009ea5a87210 */ /* 0x000fe20007f9e0ff */
[----:B-1----:R-:W-:Y:S01]  /*20b0*/  IMAD.X R171, R7, 0x1, R169, P2 ;  /* 0x0000000107ab7824 */ /* 0x002fe200010e06a9 */
[----:B------:R-:W-:Y:S01]  /*20c0*/  ISETP.GT.AND P2, PT, R0, 0x1, P0 ;  /* 0x000000010000780c */ /* 0x000fe20000744270 */
[----:B------:R-:W-:-:S03]  /*20d0*/  IMAD.WIDE.U32 R170, R23, R12, R170 ;  /* 0x0000000c17aa7225 */ /* 0x000fc600078e00aa */
[----:B--2---:R-:W-:Y:S01]  /*20e0*/  LEA R88, P5, R170, R10, 0x1 ;  /* 0x0000000aaa587211 */ /* 0x004fe200078a08ff */
[----:B---3--:R-:W-:-:S04]  /*20f0*/  IMAD.U32 R166, R172, 0x10000, RZ ;  /* 0x00010000aca67824 */ /* 0x008fc800078e00ff */
[----:B------:R-:W-:Y:S01]  /*2100*/  FMUL R167, R166, R155 ;  /* 0x0000009ba6a77220 */ /* 0x000fe20000400000 */
[----:B------:R-:W-:-:S03]  /*2110*/  IMAD.IADD R166, R13, 0x1, R171 ;  /* 0x000000010da67824 */ /* 0x000fc600078e02ab */
[----:B------:R-:W-:Y:S01]  /*2120*/  FFMA R90, R90, R154, R167 ;  /* 0x0000009a5a5a7223 */ /* 0x000fe200000000a7 */
[----:B------:R-:W-:Y:S02]  /*2130*/  SHF.L.U64.HI R167, R4, 0x4, R5 ;  /* 0x0000000404a77819 */ /* 0x000fe40000010205 */
[----:B------:R-:W-:Y:S02]  /*2140*/  LEA.HI.X R89, R170, R11, R166, 0x1, P5 ;  /* 0x0000000baa597211 */ /* 0x000fe400028f0ca6 */
[----:B------:R-:W-:Y:S02]  /*2150*/  F2FP.BF16.F32.PACK_AB R90, RZ, R90 ;  /* 0x0000005aff5a723e */ /* 0x000fe400000010ff */
[----:B------:R-:W-:-:S05]  /*2160*/  IADD3.X R169, R167, R159, RZ, P4, !PT ;  /* 0x0000009fa7a97210 */ /* 0x000fca00027fe4ff */
[----:B------:R1:W-:Y:S01]  /*2170*/  @P1 STG.E.U16 desc[UR36][R168.64], R90 ;  /* 0x0000005aa8001986 */ /* 0x0003e2000c101524 */
[----:B------:R-:W-:Y:S05]  /*2180*/  @!P2 BRA `(.L_x_33) ;  /* 0x000000000004a947 */ /* 0x000fea0003800000 */
[----:B------:R2:W5:Y:S02]  /*2190*/  LDG.E.LTC128B.U16 R172, desc[UR36][R88.64+0x2] ;  /* 0x0000022458ac7981 */ /* 0x000564000c1e1520 */
.L_x_33:
[----:B------:R-:W-:Y:S05]  /*21a0*/  BSYNC B1 ;  /* 0x0000000000017941 */ /* 0x000fea0003800000 */
.L_x_32:
[----:B-1---5:R-:W-:Y:S01]  /*21b0*/  IMAD.U32 R90, R172, 0x10000, RZ ;  /* 0x00010000ac5a7824 */ /* 0x022fe200078e00ff */
[----:B------:R-:W-:Y:S01]  /*21c0*/  ISETP.GT.AND P1, PT, R0, 0x8, P3 ;  /* 0x000000080000780c */ /* 0x000fe20001f24270 */
[----:B------:R-:W-:Y:S02]  /*21d0*/  BSSY B1, `(.L_x_34) ;  /* 0x000000a000017945 */ /* 0x000fe40003800000 */
[----:B------:R-:W-:-:S04]  /*21e0*/  FMUL R90, R90, R155 ;  /* 0x0000009b5a5a7220 */ /* 0x000fc80000400000 */
[----:B------:R-:W-:Y:S01]  /*21f0*/  FFMA R90, R91, R154, R90 ;  /* 0x0000009a5b5a7223 */ /* 0x000fe2000000005a */
[----:B------:R-:W-:-:S04]  /*2200*/  @P2 IMAD.MOV.U32 R91, RZ, RZ, R169 ;  /* 0x000000ffff5b2224 */ /* 0x000fc800078e00a9 */
[----:B------:R-:W-:-:S04]  /*2210*/  F2FP.BF16.F32.PACK_AB R90, RZ, R90 ;  /* 0x0000005aff5a723e */ /* 0x000fc800000010ff */
[----:B------:R-:W-:Y:S01]  /*2220*/  PRMT R166, R90, 0x7610, R166 ;  /* 0x000076105aa67816 */ /* 0x000fe200000000a6 */
[----:B------:R-:W-:-:S05]  /*2230*/  @P2 IMAD.MOV.U32 R90, RZ, RZ, R168 ;  /* 0x000000ffff5a2224 */ /* 0x000fca00078e00a8 */
[----:B------:R1:W-:Y:S01]  /*2240*/  @P2 STG.E.U16 desc[UR36][R90.64+0x2], R166 ;  /* 0x000002a65a002986 */ /* 0x0003e2000c101524 */
[----:B------:R-:W-:Y:S05]  /*2250*/  @!P1 BRA `(.L_x_35) ;  /* 0x0000000000049947 */ /* 0x000fea0003800000 */
[----:B------:R3:W5:Y:S02]  /*2260*/  LDG.E.LTC128B.U16 R172, desc[UR36][R160.64+0x10] ;  /* 0x00001024a0ac7981 */ /* 0x000764000c1e1520 */
.L_x_35:
[----:B------:R-:W-:Y:S05]  /*2270*/  BSYNC B1 ;  /* 0x0000000000017941 */ /* 0x000fea0003800000 */
.L_x_34:
[----:B-1---5:R-:W-:Y:S01]  /*2280*/  IMAD.U32 R90, R172, 0x10000, RZ ;  /* 0x00010000ac5a7824 */ /* 0x022fe200078e00ff */
[----:B------:R-:W-:Y:S01]  /*2290*/  ISETP.GT.AND P2, PT, R0, 0x9, P3 ;  /* 0x000000090000780c */ /* 0x000fe20001f44270 */
[----:B------:R-:W-:Y:S02]  /*22a0*/  BSSY B1, `(.L_x_36) ;  /* 0x000000a000017945 */ /* 0x000fe40003800000 */
[----:B------:R-:W-:Y:S01]  /*22b0*/  FMUL R91, R90, R155 ;  /* 0x0000009b5a5b7220 */ /* 0x000fe20000400000 */
[----:B------:R-:W-:-:S03]  /*22c0*/  @P1 IMAD.MOV.U32 R90, RZ, RZ, R158 ;  /* 0x000000ffff5a1224 */ /* 0x000fc600078e009e */
[----:B------:R-:W-:-:S05]  /*22d0*/  FFMA R91, R92, R154, R91 ;  /* 0x0000009a5c5b7223 */ /* 0x000fca000000005b */
[----:B------:R-:W-:-:S04]  /*22e0*/  F2FP.BF16.F32.PACK_AB R91, RZ, R91 ;  /* 0x0000005bff5b723e */ /* 0x000fc800000010ff */
[----:B------:R-:W-:Y:S01]  /*22f0*/  PRMT R92, R91, 0x7610, R92 ;  /* 0x000076105b5c7816 */ /* 0x000fe2000000005c */
[----:B------:R-:W-:-:S05]  /*2300*/  @P1 IMAD.MOV.U32 R91, RZ, RZ, R159 ;  /* 0x000000ffff5b1224 */ /* 0x000fca00078e009f */
[----:B------:R1:W-:Y:S01]  /*2310*/  @P1 STG.E.U16 desc[UR36][R90.64+0x10], R92 ;  /* 0x0000105c5a001986 */ /* 0x0003e2000c101524 */
[----:B------:R-:W-:Y:S05]  /*2320*/  @!P2 BRA `(.L_x_37) ;  /* 0x000000000004a947 */ /* 0x000fea0003800000 */
[----:B------:R4:W5:Y:S02]  /*2330*/  LDG.E.LTC128B.U16 R172, desc[UR36][R160.64+0x12] ;  /* 0x00001224a0ac7981 */ /* 0x000964000c1e1520 */
.L_x_37:
[----:B------:R-:W-:Y:S05]  /*2340*/  BSYNC B1 ;  /* 0x0000000000017941 */ /* 0x000fea0003800000 */
.L_x_36:
[----:B-1---5:R-:W-:Y:S01]  /*2350*/  IMAD.U32 R90, R172, 0x10000, RZ ;  /* 0x00010000ac5a7824 */ /* 0x022fe200078e00ff */
[----:B------:R-:W-:Y:S01]  /*2360*/  ISETP.GT.AND P1, PT, R0, 0x8, P0 ;  /* 0x000000080000780c */ /* 0x000fe20000724270 */
[----:B------:R-:W-:Y:S01]  /*2370*/  @P2 IMAD.MOV.U32 R91, RZ, RZ, R159 ;  /* 0x000000ffff5b2224 */ /* 0x000fe200078e009f */
[----:B------:R-:W-:Y:S01]  /*2380*/  BSSY B1, `(.L_x_38) ;  /* 0x0000009000017945 */ /* 0x000fe20003800000 */
[----:B------:R-:W-:-:S04]  /*2390*/  FMUL R90, R90, R155 ;  /* 0x0000009b5a5a7220 */ /* 0x000fc80000400000 */
[----:B------:R-:W-:-:S05]  /*23a0*/  FFMA R90, R93, R154, R90 ;  /* 0x0000009a5d5a7223 */ /* 0x000fca000000005a */
[----:B------:R-:W-:-:S04]  /*23b0*/  F2FP.BF16.F32.PACK_AB R90, RZ, R90 ;  /* 0x0000005aff5a723e */ /* 0x000fc800000010ff */
[----:B------:R-:W-:Y:S01]  /*23c0*/  PRMT R92, R90, 0x7610, R92 ;  /* 0x000076105a5c7816 */ /* 0x000fe2000000005c */
[----:B------:R-:W-:-:S05]  /*23d0*/  @P2 IMAD.MOV.U32 R90, RZ, RZ, R158 ;  /* 0x000000ffff5a2224 */ /* 0x000fca00078e009e */
[----:B------:R1:W-:Y:S01]  /*23e0*/  @P2 STG.E.U16 desc[UR36][R90.64+0x12], R92 ;  /* 0x0000125c5a002986 */ /* 0x0003e2000c101524 */
[----:B------:R-:W-:Y:S05]  /*23f0*/  @!P1 BRA `(.L_x_39) ;  /* 0x0000000000049947 */ /* 0x000fea0003800000 */
[----:B------:R0:W5:Y:S02]  /*2400*/  LDG.E.LTC128B.U16 R172, desc[UR36][R88.64+0x10] ;  /* 0x0000102458ac7981 */ /* 0x000164000c1e1520 */
.L_x_39:
[----:B------:R-:W-:Y:S05]  /*2410*/  BSYNC B1 ;  /* 0x0000000000017941 */ /* 0x000fea0003800000 */
.L_x_38:
[----:B-1---5:R-:W-:Y:S01]  /*2420*/  SHF.L.U32 R90, R172, 0x10, RZ ;  /* 0x00000010ac5a7819 */ /* 0x022fe200000006ff */
[----:B------:R-:W-:Y:S01]  /*2430*/  BSSY B1, `(.L_x_40) ;  /* 0x000000b000017945 */ /* 0x000fe20003800000 */
[----:B------:R-:W-:-:S03]  /*2440*/  ISETP.GT.AND P2, PT, R0, 0x9, P0 ;  /* 0x000000090000780c */ /* 0x000fc60000744270 */
        /* <DEDUP_REMOVED lines=9> */
.L_x_41:
[----:B------:R-:W-:Y:S05]  /*24e0*/  BSYNC B1 ;  /* 0x0000000000017941 */ /* 0x000fea0003800000 */
.L_x_40:
        /* <DEDUP_REMOVED lines=12> */
.L_x_43:
[----:B------:R-:W-:Y:S05]  /*25b0*/  BSYNC B1 ;  /* 0x0000000000017941 */ /* 0x000fea0003800000 */
.L_x_42:
        /* <DEDUP_REMOVED lines=12> */
.L_x_45:
[----:B------:R-:W-:Y:S05]  /*2680*/  BSYNC B1 ;  /* 0x0000000000017941 */ /* 0x000fea0003800000 */
.L_x_44:
[----:B-1---5:R-:W-:Y:S01]  /*2690*/  IMAD.U32 R90, R172, 0x10000, RZ ;  /* 0x00010000ac5a7824 */ /* 0x022fe200078e00ff */
[----:B------:R-:W-:Y:S01]  /*26a0*/  ISETP.GT.AND P1, PT, R0, 0x10, P0 ;  /* 0x000000100000780c */ /* 0x000fe20000724270 */
[----:B------:R-:W-:Y:S01]  /*26b0*/  @P2 IMAD.MOV.U32 R91, RZ, RZ, R159 ;  /* 0x000000ffff5b2224 */ /* 0x000fe200078e009f */
[----:B------:R-:W-:Y:S01]  /*26c0*/  BSSY B1, `(.L_x_46) ;  /* 0x0000009000017945 */ /* 0x000fe20003800000 */
[----:B------:R-:W-:-:S04]  /*26d0*/  FMUL R90, R90, R155 ;  /* 0x0000009b5a5a7220 */ /* 0x000fc80000400000 */
[----:B------:R-:W-:-:S05]  /*26e0*/  FFMA R90, R97, R154, R90 ;  /* 0x0000009a615a7223 */ /* 0x000fca000000005a */
[----:B------:R-:W-:-:S04]  /*26f0*/  F2FP.BF16.F32.PACK_AB R90, RZ, R90 ;  /* 0x0000005aff5a723e */ /* 0x000fc800000010ff */
[----:B------:R-:W-:Y:S02]  /*2700*/  PRMT R92, R90, 0x7610, R92 ;  /* 0x000076105a5c7816 */ /* 0x000fe4000000005c */
[----:B------:R-:W-:-:S05]  /*2710*/  @P2 MOV R90, R158 ;  /* 0x0000009e005a2202 */ /* 0x000fca0000000f00 */
[----:B------:R1:W-:Y:S01]  /*2720*/  @P2 STG.E.U16 desc[UR36][R90.64+0x22], R92 ;  /* 0x0000225c5a002986 */ /* 0x0003e2000c101524 */
[----:B------:R-:W-:Y:S05]  /*2730*/  @!P1 BRA `(.L_x_47) ;  /* 0x0000000000049947 */ /* 0x000fea0003800000 */
[----:B------:R0:W5:Y:S02]  /*2740*/  LDG.E.LTC128B.U16 R172, desc[UR36][R88.64+0x20] ;  /* 0x0000202458ac7981 */ /* 0x000164000c1e1520 */
.L_x_47:
[----:B------:R-:W-:Y:S05]  /*2750*/  BSYNC B1 ;  /* 0x0000000000017941 */ /* 0x000fea0003800000 */
.L_x_46:
        /* <DEDUP_REMOVED lines=12> */
.L_x_49:
[----:B------:R-:W-:Y:S05]  /*2820*/  BSYNC B1 ;  /* 0x0000000000017941 */ /* 0x000fea0003800000 */
.L_x_48:
        /* <DEDUP_REMOVED lines=12> */
.L_x_51:
[----:B------:R-:W-:Y:S05]  /*28f0*/  BSYNC B1 ;  /* 0x0000000000017941 */ /* 0x000fea0003800000 */
.L_x_50:
[----:B-1---5:R-:W-:Y:S01]  /*2900*/  IMAD.U32 R90, R172, 0x10000, RZ ;  /* 0x00010000ac5a7824 */ /* 0x022fe200078e00ff */
[----:B------:R-:W-:Y:S01]  /*2910*/  ISETP.GT.AND P2, PT, R0, 0x19, P3 ;  /* 0x000000190000780c */ /* 0x000fe20001f44270 */
[----:B------:R-:W-:Y:S02]  /*2920*/  BSSY B1, `(.L_x_52) ;  /* 0x000000a000017945 */ /* 0x000fe40003800000 */
[----:B------:R-:W-:Y:S01]  /*2930*/  FMUL R91, R90, R155 ;  /* 0x0000009b5a5b7220 */ /* 0x000fe20000400000 */
[----:B------:R-:W-:-:S03]  /*2940*/  @P1 IMAD.MOV.U32 R90, RZ, RZ, R158 ;  /* 0x000000ffff5a1224 */ /* 0x000fc600078e009e */
[----:B------:R-:W-:-:S05]  /*2950*/  FFMA R91, R100, R154, R91 ;  /* 0x0000009a645b7223 */ /* 0x000fca000000005b */
[----:B------:R-:W-:-:S04]  /*2960*/  F2FP.BF16.F32.PACK_AB R91, RZ, R91 ;  /* 0x0000005bff5b723e */ /* 0x000fc800000010ff */
[----:B------:R-:W-:Y:S02]  /*2970*/  PRMT R92, R91, 0x7610, R92 ;  /* 0x000076105b5c7816 */ /* 0x000fe4000000005c */
[----:B------:R-:W-:-:S05]  /*2980*/  @P1 MOV R91, R159 ;  /* 0x0000009f005b1202 */ /* 0x000fca0000000f00 */
[----:B------:R1:W-:Y:S01]  /*2990*/  @P1 STG.E.U16 desc[UR36][R90.64+0x30], R92 ;  /* 0x0000305c5a001986 */ /* 0x0003e2000c101524 */
[----:B------:R-:W-:Y:S05]  /*29a0*/  @!P2 BRA `(.L_x_53) ;  /* 0x000000000004a947 */ /* 0x000fea0003800000 */
[----:B------:R0:W5:Y:S02]  /*29b0*/  LDG.E.LTC128B.U16 R172, desc[UR36][R160.64+0x32] ;  /* 0x00003224a0ac7981 */ /* 0x000164000c1e1520 */
.L_x_53:
[----:B------:R-:W-:Y:S05]  /*29c0*/  BSYNC B1 ;  /* 0x0000000000017941 */ /* 0x000fea0003800000 */
.L_x_52:
        /* <DEDUP_REMOVED lines=12> */
.L_x_55:
[----:B------:R-:W-:Y:S05]  /*2a90*/  BSYNC B1 ;  /* 0x0000000000017941 */ /* 0x000fea0003800000 */
.L_x_54:
        /* <DEDUP_REMOVED lines=12> */
.L_x_57:
[----:B------:R-:W-:Y:S05]  /*2b60*/  BSYNC B1 ;  /* 0x0000000000017941 */ /* 0x000fea0003800000 */
.L_x_56:
        /* <DEDUP_REMOVED lines=12> */
.L_x_59:
[----:B------:R-:W-:Y:S05]  /*2c30*/  BSYNC B1 ;  /* 0x0000000000017941 */ /* 0x000fea0003800000 */
.L_x_58:
        /* <DEDUP_REMOVED lines=12> */
.L_x_61:
[----:B------:R-:W-:Y:S05]  /*2d00*/  BSYNC B1 ;  /* 0x0000000000017941 */ /* 0x000fea0003800000 */
.L_x_60:
        /* <DEDUP_REMOVED lines=12> */
.L_x_63:
[----:B------:R-:W-:Y:S05]  /*2dd0*/  BSYNC B1 ;  /* 0x0000000000017941 */ /* 0x000fea0003800000 */
.L_x_62:
        /* <DEDUP_REMOVED lines=12> */
.L_x_65:
[----:B------:R-:W-:Y:S05]  /*2ea0*/  BSYNC B1 ;  /* 0x0000000000017941 */ /* 0x000fea0003800000 */
.L_x_64:
        /* <DEDUP_REMOVED lines=12> */
.L_x_67:
[----:B------:R-:W-:Y:S05]  /*2f70*/  BSYNC B1 ;  /* 0x0000000000017941 */ /* 0x000fea0003800000 */
.L_x_66:
        /* <DEDUP_REMOVED lines=12> */
.L_x_69:
[----:B------:R-:W-:Y:S05]  /*3040*/  BSYNC B1 ;  /* 0x0000000000017941 */ /* 0x000fea0003800000 */
.L_x_68:
        /* <DEDUP_REMOVED lines=12> */
.L_x_71:
[----:B------:R-:W-:Y:S05]  /*3110*/  BSYNC B1 ;  /* 0x0000000000017941 */ /* 0x000fea0003800000 */
.L_x_70:
        /* <DEDUP_REMOVED lines=12> */
.L_x_73:
[----:B------:R-:W-:Y:S05]  /*31e0*/  BSYNC B1 ;  /* 0x0000000000017941 */ /* 0x000fea0003800000 */
.L_x_72:
        /* <DEDUP_REMOVED lines=12> */
.L_x_75:
[----:B------:R-:W-:Y:S05]  /*32b0*/  BSYNC B1 ;  /* 0x0000000000017941 */ /* 0x000fea0003800000 */
.L_x_74:
        /* <DEDUP_REMOVED lines=12> */
.L_x_77:
[----:B------:R-:W-:Y:S05]  /*3380*/  BSYNC B1 ;  /* 0x0000000000017941 */ /* 0x000fea0003800000 */
.L_x_76:
        /* <DEDUP_REMOVED lines=12> */
.L_x_79:
[----:B------:R-:W-:Y:S05]  /*3450*/  BSYNC B1 ;  /* 0x0000000000017941 */ /* 0x000fea0003800000 */
.L_x_78:
        /* <DEDUP_REMOVED lines=12> */
.L_x_81:
[----:B------:R-:W-:Y:S05]  /*3520*/  BSYNC B1 ;  /* 0x0000000000017941 */ /* 0x000fea0003800000 */
.L_x_80:
        /* <DEDUP_REMOVED lines=12> */
.L_x_83:
[----:B------:R-:W-:Y:S05]  /*35f0*/  BSYNC B1 ;  /* 0x0000000000017941 */ /* 0x000fea0003800000 */
.L_x_82:
        /* <DEDUP_REMOVED lines=12> */
.L_x_85:
[----:B------:R-:W-:Y:S05]  /*36c0*/  BSYNC B1 ;  /* 0x0000000000017941 */ /* 0x000fea0003800000 */
.L_x_84:
        /* <DEDUP_REMOVED lines=12> */
.L_x_87:
[----:B------:R-:W-:Y:S05]  /*3790*/  BSYNC B1 ;  /* 0x0000000000017941 */ /* 0x000fea0003800000 */
.L_x_86:
        /* <DEDUP_REMOVED lines=12> */
.L_x_89:
[----:B------:R-:W-:Y:S05]  /*3860*/  BSYNC B1 ;  /* 0x0000000000017941 */ /* 0x000fea0003800000 */
.L_x_88:
        /* <DEDUP_REMOVED lines=12> */
.L_x_91:
[----:B------:R-:W-:Y:S05]  /*3930*/  BSYNC B1 ;  /* 0x0000000000017941 */ /* 0x000fea0003800000 */
.L_x_90:
        /* <DEDUP_REMOVED lines=12> */
.L_x_93:
[----:B------:R-:W-:Y:S05]  /*3a00*/  BSYNC B1 ;  /* 0x0000000000017941 */ /* 0x000fea0003800000 */
.L_x_92:
        /* <DEDUP_REMOVED lines=12> */
.L_x_95:
[----:B------:R-:W-:Y:S05]  /*3ad0*/  BSYNC B1 ;  /* 0x0000000000017941 */ /* 0x000fea0003800000 */
.L_x_94:
        /* <DEDUP_REMOVED lines=12> */
.L_x_97:
[----:B------:R-:W-:Y:S05]  /*3ba0*/  BSYNC B1 ;  /* 0x0000000000017941 */ /* 0x000fea0003800000 */
.L_x_96:
        /* <DEDUP_REMOVED lines=12> */
.L_x_99:
[----:B------:R-:W-:Y:S05]  /*3c70*/  BSYNC B1 ;  /* 0x0000000000017941 */ /* 0x000fea0003800000 */
.L_x_98:
        /* <DEDUP_REMOVED lines=12> */
.L_x_101:
[----:B------:R-:W-:Y:S05]  /*3d40*/  BSYNC B1 ;  /* 0x0000000000017941 */ /* 0x000fea0003800000 */
.L_x_100:
        /* <DEDUP_REMOVED lines=12> */
.L_x_103:
[----:B------:R-:W-:Y:S05]  /*3e10*/  BSYNC B1 ;  /* 0x0000000000017941 */ /* 0x000fea0003800000 */
.L_x_102:
        /* <DEDUP_REMOVED lines=12> */
.L_x_105:
[----:B------:R-:W-:Y:S05]  /*3ee0*/  BSYNC B1 ;  /* 0x0000000000017941 */ /* 0x000fea0003800000 */
.L_x_104:
        /* <DEDUP_REMOVED lines=12> */
.L_x_107:
[----:B------:R-:W-:Y:S05]  /*3fb0*/  BSYNC B1 ;  /* 0x0000000000017941 */ /* 0x000fea0003800000 */
.L_x_106:
        /* <DEDUP_REMOVED lines=12> */
.L_x_109:
[----:B------:R-:W-:Y:S05]  /*4080*/  BSYNC B1 ;  /* 0x0000000000017941 */ /* 0x000fea0003800000 */
.L_x_108:
        /* <DEDUP_REMOVED lines=12> */
.L_x_111:
[----:B------:R-:W-:Y:S05]  /*4150*/  BSYNC B1 ;  /* 0x0000000000017941 */ /* 0x000fea0003800000 */
.L_x_110:
        /* <DEDUP_REMOVED lines=12> */
.L_x_113:
[----:B------:R-:W-:Y:S05]  /*4220*/  BSYNC B1 ;  /* 0x0000000000017941 */ /* 0x000fea0003800000 */
.L_x_112:
        /* <DEDUP_REMOVED lines=12> */
.L_x_115:
[----:B------:R-:W-:Y:S05]  /*42f0*/  BSYNC B1 ;  /* 0x0000000000017941 */ /* 0x000fea0003800000 */
.L_x_114:
        /* <DEDUP_REMOVED lines=12> */
.L_x_117:
[----:B------:R-:W-:Y:S05]  /*43c0*/  BSYNC B1 ;  /* 0x0000000000017941 */ /* 0x000fea0003800000 */
.L_x_116:
        /* <DEDUP_REMOVED lines=12> */
.L_x_119:
[----:B------:R-:W-:Y:S05]  /*4490*/  BSYNC B1 ;  /* 0x0000000000017941 */ /* 0x000fea0003800000 */
.L_x_118:
        /* <DEDUP_REMOVED lines=12> */
.L_x_121:
[----:B------:R-:W-:Y:S05]  /*4560*/  BSYNC B1 ;  /* 0x0000000000017941 */ /* 0x000fea0003800000 */
.L_x_120:
        /* <DEDUP_REMOVED lines=12> */
.L_x_123:
[----:B------:R-:W-:Y:S05]  /*4630*/  BSYNC B1 ;  /* 0x0000000000017941 */ /* 0x000fea0003800000 */
.L_x_122:
        /* <DEDUP_REMOVED lines=12> */
.L_x_125:
[----:B------:R-:W-:Y:S05]  /*4700*/  BSYNC B1 ;  /* 0x0000000000017941 */ /* 0x000fea0003800000 */
.L_x_124:
        /* <DEDUP_REMOVED lines=12> */
.L_x_127:
[----:B------:R-:W-:Y:S05]  /*47d0*/  BSYNC B1 ;  /* 0x0000000000017941 */ /* 0x000fea0003800000 */
.L_x_126:
        /* <DEDUP_REMOVED lines=12> */
.L_x_129:
[----:B------:R-:W-:Y:S05]  /*48a0*/  BSYNC B1 ;  /* 0x0000000000017941 */ /* 0x000fea0003800000 */
.L_x_128:
        /* <DEDUP_REMOVED lines=12> */
.L_x_131:
[----:B------:R-:W-:Y:S05]  /*4970*/  BSYNC B1 ;  /* 0x0000000000017941 */ /* 0x000fea0003800000 */
.L_x_130:
        /* <DEDUP_REMOVED lines=12> */
.L_x_133:
[----:B------:R-:W-:Y:S05]  /*4a40*/  BSYNC B1 ;  /* 0x0000000000017941 */ /* 0x000fea0003800000 */
.L_x_132:
        /* <DEDUP_REMOVED lines=12> */
.L_x_135:
[----:B------:R-:W-:Y:S05]  /*4b10*/  BSYNC B1 ;  /* 0x0000000000017941 */ /* 0x000fea0003800000 */
.L_x_134:
        /* <DEDUP_REMOVED lines=12> */
.L_x_137:
[----:B------:R-:W-:Y:S05]  /*4be0*/  BSYNC B1 ;  /* 0x0000000000017941 */ /* 0x000fea0003800000 */
.L_x_136:
        /* <DEDUP_REMOVED lines=12> */
.L_x_139:
[----:B------:R-:W-:Y:S05]  /*4cb0*/  BSYNC B1 ;  /* 0x0000000000017941 */ /* 0x000fea0003800000 */
.L_x_138:
        /* <DEDUP_REMOVED lines=12> */
.L_x_141:
[----:B------:R-:W-:Y:S05]  /*4d80*/  BSYNC B1 ;  /* 0x0000000000017941 */ /* 0x000fea0003800000 */
.L_x_140:
        /* <DEDUP_REMOVED lines=12> */
.L_x_143:
[----:B------:R-:W-:Y:S05]  /*4e50*/  BSYNC B1 ;  /* 0x0000000000017941 */ /* 0x000fea0003800000 */
.L_x_142:
        /* <DEDUP_REMOVED lines=12> */
.L_x_145:
[----:B------:R-:W-:Y:S05]  /*4f20*/  BSYNC B1 ;  /* 0x0000000000017941 */ /* 0x000fea0003800000 */
.L_x_144:
        /* <DEDUP_REMOVED lines=12> */
.L_x_147:
[----:B------:R-:W-:Y:S05]  /*4ff0*/  BSYNC B1 ;  /* 0x0000000000017941 */ /* 0x000fea0003800000 */
.L_x_146:
        /* <DEDUP_REMOVED lines=12> */
.L_x_149:
[----:B------:R-:W-:Y:S05]  /*50c0*/  BSYNC B1 ;  /* 0x0000000000017941 */ /* 0x000fea0003800000 */
.L_x_148:
        /* <DEDUP_REMOVED lines=12> */
.L_x_151:
[----:B------:R-:W-:Y:S05]  /*5190*/  BSYNC B1 ;  /* 0x0000000000017941 */ /* 0x000fea0003800000 */
.L_x_150:
[----:B-----5:R-:W-:Y:S01]  /*51a0*/  IMAD.U32 R8, R172, 0x10000, RZ ;  /* 0x00010000ac087824 */ /* 0x020fe200078e00ff */
[----:B------:R-:W-:Y:S01]  /*51b0*/  ISETP.GT.AND P1, PT, R0, 0x79, P0 ;  /* 0x000000790000780c */ /* 0x000fe20000724270 */
[----:B------:R-:W-:Y:S01]  /*51c0*/  BSSY B1, `(.L_x_152) ;  /* 0x000000c000017945 */ /* 0x000fe20003800000 */
[----:B------:R-:W-:Y:S01]  /*51d0*/  IADD3 R153, P0, R153, 0x80, RZ ;  /* 0x0000008099997810 */ /* 0x000fe20007f1e0ff */
[----:B-1----:R-:W-:Y:S01]  /*51e0*/  FMUL R91, R8, R155 ;  /* 0x0000009b085b7220 */ /* 0x002fe20000400000 */
[----:B------:R-:W-:-:S03]  /*51f0*/  @P2 MOV R8, R168 ;  /* 0x000000a800082202 */ /* 0x000fc60000000f00 */
[----:B------:R-:W-:-:S05]  /*5200*/  FFMA R91, R150, R154, R91 ;  /* 0x0000009a965b7223 */ /* 0x000fca000000005b */
[----:B------:R-:W-:-:S04]  /*5210*/  F2FP.BF16.F32.PACK_AB R91, RZ, R91 ;  /* 0x0000005bff5b723e */ /* 0x000fc800000010ff */
[----:B------:R-:W-:Y:S01]  /*5220*/  PRMT R90, R91, 0x7610, R90 ;  /* 0x000076105b5a7816 */ /* 0x000fe2000000005a */
[----:B------:R-:W-:Y:S02]  /*5230*/  IMAD.X R91, RZ, RZ, R9, P0 ;  /* 0x000000ffff5b7224 */ /* 0x000fe400000e0609 */
[----:B------:R-:W-:-:S05]  /*5240*/  @P2 IMAD.MOV.U32 R9, RZ, RZ, R169 ;  /* 0x000000ffff092224 */ /* 0x000fca00078e00a9 */
[----:B------:R1:W-:Y:S01]  /*5250*/  @P2 STG.E.U16 desc[UR36][R8.64+0xf0], R90 ;  /* 0x0000f05a08002986 */ /* 0x0003e2000c101524 */
[----:B------:R-:W-:Y:S05]  /*5260*/  @!P1 BRA `(.L_x_153) ;  /* 0x0000000000049947 */ /* 0x000fea0003800000 */
[----:B------:R0:W5:Y:S02]  /*5270*/  LDG.E.LTC128B.U16 R172, desc[UR36][R88.64+0xf2] ;  /* 0x0000f22458ac7981 */ /* 0x000164000c1e1520 */
.L_x_153:
[----:B------:R-:W-:Y:S05]  /*5280*/  BSYNC B1 ;  /* 0x0000000000017941 */ /* 0x000fea0003800000 */
.L_x_152:
[----:B-1---5:R-:W-:Y:S01]  /*5290*/  IMAD.U32 R8, R172, 0x10000, RZ ;  /* 0x00010000ac087824 */ /* 0x022fe200078e00ff */
[----:B------:R-:W-:Y:S01]  /*52a0*/  ISETP.GT.AND P0, PT, R3, 0x80, PT ;  /* 0x000000800300780c */ /* 0x000fe20003f04270 */
[-C--:B------:R-:W-:Y:S02]  /*52b0*/  IMAD R90, R91, R14.reuse, RZ ;  /* 0x0000000e5b5a7224 */ /* 0x080fe400078e02ff */
[----:B0-2---:R-:W-:Y:S01]  /*52c0*/  FMUL R88, R8, R155 ;  /* 0x0000009b08587220 */ /* 0x005fe20000400000 */
[----:B------:R-:W-:Y:S01]  /*52d0*/  IMAD.WIDE.U32 R8, R153, R14, R156 ;  /* 0x0000000e99087225 */ /* 0x000fe200078e009c */
[----:B------:R-:W-:-:S03]  /*52e0*/  ISETP.GT.AND P3, PT, R0, RZ, P0 ;  /* 0x000000ff0000720c */ /* 0x000fc60000764270 */
[----:B------:R-:W-:Y:S01]  /*52f0*/  FFMA R151, R151, R154, R88 ;  /* 0x0000009a97977223 */ /* 0x000fe20000000058 */
[----:B------:R-:W-:Y:S01]  /*5300*/  IMAD R97, R153, R15, R90 ;  /* 0x0000000f99617224 */ /* 0x000fe200078e025a */
[----:B------:R-:W-:-:S03]  /*5310*/  LEA R88, P2, R8, R10, 0x1 ;  /* 0x0000000a08587211 */ /* 0x000fc600078408ff */
[----:B------:R-:W-:Y:S01]  /*5320*/  IMAD.IADD R9, R9, 0x1, R97 ;  /* 0x0000000109097824 */ /* 0x000fe200078e0261 */
[----:B------:R-:W-:-:S04]  /*5330*/  F2FP.BF16.F32.PACK_AB R151, RZ, R151 ;  /* 0x00000097ff97723e */ /* 0x000fc800000010ff */
[----:B------:R-:W-:Y:S01]  /*5340*/  LEA.HI.X R89, R8, R11, R9, 0x1, P2 ;  /* 0x0000000b08597211 */ /* 0x000fe200010f0c09 */
[----:B------:R0:W-:Y:S04]  /*5350*/  @P1 STG.E.U16 desc[UR36][R168.64+0xf2], R151 ;  /* 0x0000f297a8001986 */ /* 0x0001e8000c101524 */
[----:B------:R-:W2:Y:S01]  /*5360*/  @P3 LDG.E.LTC128B.U16 R172, desc[UR36][R88.64] ;  /* 0x0000002458ac3981 */ /* 0x000ea2000c1e1520 */
[----:B------:R-:W-:Y:S01]  /*5370*/  IMAD.WIDE.U32 R8, R153, R14, R6 ;  /* 0x0000000e99087225 */ /* 0x000fe200078e0006 */
[----:B------:R-:W-:Y:S01]  /*5380*/  SHF.L.U64.HI R95, R4, 0x8, R5 ;  /* 0x00000008045f7819 */ /* 0x000fe20000010205 */
[----:B------:R-:W-:Y:S01]  /*5390*/  BSSY B1, `(.L_x_154) ;  /* 0x0000011000017945 */ /* 0x000fe20003800000 */
[----:B------:R-:W-:Y:S01]  /*53a0*/  ISETP.GT.AND P2, PT, R0, 0x1, P0 ;  /* 0x000000010000780c */ /* 0x000fe20000744270 */
[----:B------:R-:W-:-:S02]  /*53b0*/  IMAD.IADD R9, R97, 0x1, R9 ;  /* 0x0000000161097824 */ /* 0x000fc400078e0209 */
[----:B------:R-:W-:Y:S02]  /*53c0*/  IMAD.SHL.U32 R93, R4, 0x100, RZ ;  /* 0x00000100045d7824 */ /* 0x000fe400078e00ff */
[----:B--2---:R-:W-:-:S04]  /*53d0*/  IMAD.U32 R90, R172, 0x10000, RZ ;  /* 0x00010000ac5a7824 */ /* 0x004fc800078e00ff */
[----:B------:R-:W-:Y:S01]  /*53e0*/  FMUL R15, R90, R155 ;  /* 0x0000009b5a0f7220 */ /* 0x000fe20000400000 */
[----:B------:R-:W-:Y:S01]  /*53f0*/  IMAD.WIDE.U32 R90, R23, R12, R8 ;  /* 0x0000000c175a7225 */ /* 0x000fe200078e0008 */
[----:B------:R-:W-:-:S03]  /*5400*/  IADD3 R8, P1, R93, R158, RZ ;  /* 0x0000009e5d087210 */ /* 0x000fc60007f3e0ff */
[----:B------:R-:W-:Y:S01]  /*5410*/  FFMA R15, R24, R154, R15 ;  /* 0x0000009a180f7223 */ /* 0x000fe2000000000f */
[----:B------:R-:W-:Y:S01]  /*5420*/  IMAD.IADD R5, R13, 0x1, R91 ;  /* 0x000000010d057824 */ /* 0x000fe200078e025b */
[C---:B------:R-:W-:Y:S01]  /*5430*/  LEA R4, P4, R90.reuse, R10, 0x1 ;  /* 0x0000000a5a047211 */ /* 0x040fe200078808ff */
[----:B------:R-:W-:Y:S02]  /*5440*/  IMAD.X R9, R95, 0x1, R159, P1 ;  /* 0x000000015f097824 */ /* 0x000fe400008e069f */
[----:B------:R-:W-:Y:S02]  /*5450*/  F2FP.BF16.F32.PACK_AB R15, RZ, R15 ;  /* 0x0000000fff0f723e */ /* 0x000fe400000010ff */
[----:B------:R-:W-:-:S03]  /*5460*/  LEA.HI.X R5, R90, R11, R5, 0x1, P4 ;  /* 0x0000000b5a057211 */ /* 0x000fc600020f0c05 */
[----:B------:R0:W-:Y:S01]  /*5470*/  @P3 STG.E.U16 desc[UR36][R8.64], R15 ;  /* 0x0000000f08003986 */ /* 0x0001e2000c101524 */
[----:B------:R-:W-:Y:S05]  /*5480*/  @!P2 BRA `(.L_x_155) ;  /* 0x000000000004a947 */ /* 0x000fea0003800000 */
[----:B------:R1:W5:Y:S02]  /*5490*/  LDG.E.LTC128B.U16 R172, desc[UR36][R4.64+0x2] ;  /* 0x0000022404ac7981 */ /* 0x000364000c1e1520 */
.L_x_155:
[----:B------:R-:W-:Y:S05]  /*54a0*/  BSYNC B1 ;  /* 0x0000000000017941 */ /* 0x000fea0003800000 */
.L_x_154:
[----:B-----5:R-:W-:Y:S01]  /*54b0*/  IMAD.U32 R24, R172, 0x10000, RZ ;  /* 0x00010000ac187824 */ /* 0x020fe200078e00ff */
[----:B------:R-:W-:Y:S01]  /*54c0*/  ISETP.GT.AND P1, PT, R3, 0x88, PT ;  /* 0x000000880300780c */ /* 0x000fe20003f24270 */
[----:B0-----:R-:W-:Y:S01]  /*54d0*/  IMAD.WIDE.U32 R14, R153, R14, R162 ;  /* 0x0000000e990e7225 */ /* 0x001fe200078e00a2 */
[----:B------:R-:W-:Y:S03]  /*54e0*/  BSSY B1, `(.L_x_156) ;  /* 0x000000e000017945 */ /* 0x000fe60003800000 */
[----:B------:R-:W-:Y:S01]  /*54f0*/  FMUL R24, R24, R155 ;  /* 0x0000009b18187220 */ /* 0x000fe20000400000 */
[----:B------:R-:W-:Y:S02]  /*5500*/  ISETP.GT.AND P3, PT, R0, RZ, P1 ;  /* 0x000000ff0000720c */ /* 0x000fe40000f64270 */
[----:B------:R-:W-:Y:S01]  /*5510*/  IADD3 R21, P5, R20, R14, RZ ;  /* 0x0000000e14157210 */ /* 0x000fe20007fbe0ff */
[----:B------:R-:W-:Y:S01]  /*5520*/  FFMA R24, R25, R154, R24 ;  /* 0x0000009a19187223 */ /* 0x000fe20000000018 */
[----:B------:R-:W-:-:S02]  /*5530*/  IADD3 R97, R97, R15, RZ ;  /* 0x0000000f61617210 */ /* 0x000fc40007ffe0ff */
[----:B------:R-:W-:Y:S02]  /*5540*/  IADD3 R20, P4, R6, R14, RZ ;  /* 0x0000000e06147210 */ /* 0x000fe40007f9e0ff */
[----:B------:R-:W-:Y:S01]  /*5550*/  F2FP.BF16.F32.PACK_AB R24, RZ, R24 ;  /* 0x00000018ff18723e */ /* 0x000fe200000010ff */
[----:B------:R-:W-:Y:S01]  /*5560*/  IMAD.X R156, R97, 0x1, R157, P5 ;  /* 0x00000001619c7824 */ /* 0x000fe200028e069d */
[----:B------:R-:W-:-:S03]  /*5570*/  LEA R14, P5, R21, R10, 0x1 ;  /* 0x0000000a150e7211 */ /* 0x000fc600078a08ff */
[----:B------:R0:W-:Y:S01]  /*5580*/  @P2 STG.E.U16 desc[UR36][R8.64+0x2], R24 ;  /* 0x0000021808002986 */ /* 0x0001e2000c101524 */
[----:B------:R-:W-:Y:S01]  /*5590*/  LEA.HI.X R15, R21, R11, R156, 0x1, P5 ;  /* 0x0000000b150f7211 */ /* 0x000fe200028f0c9c */
[----:B------:R-:W-:Y:S08]  /*55a0*/  @!P3 BRA `(.L_x_157) ;  /* 0x000000000004b947 */ /* 0x000ff00003800000 */
[----:B------:R2:W5:Y:S02]  /*55b0*/  LDG.E.LTC128B.U16 R172, desc[UR36][R14.64] ;  /* 0x000000240eac7981 */ /* 0x000564000c1e1520 */
.L_x_157:
[----:B------:R-:W-:Y:S05]  /*55c0*/  BSYNC B1 ;  /* 0x0000000000017941 */ /* 0x000fea0003800000 */
.L_x_156:
[----:B-----5:R-:W-:Y:S01]  /*55d0*/  IMAD.U32 R6, R172, 0x10000, RZ ;  /* 0x00010000ac067824 */ /* 0x020fe200078e00ff */
[----:B------:R-:W-:Y:S01]  /*55e0*/  ISETP.GT.AND P2, PT, R0, 0x1, P1 ;  /* 0x000000010000780c */ /* 0x000fe20000f44270 */
[----:B------:R-:W-:Y:S01]  /*55f0*/  IMAD.X R21, R7, 0x1, R97, P4 ;  /* 0x0000000107157824 */ /* 0x000fe200020e0661 */
[----:B------:R-:W-:Y:S01]  /*5600*/  BSSY B1, `(.L_x_158) ;  /* 0x000000d000017945 */ /* 0x000fe20003800000 */
[----:B------:R-:W-:Y:S01]  /*5610*/  FMUL R3, R6, R155 ;  /* 0x0000009b06037220 */ /* 0x000fe20000400000 */
[----:B------:R-:W-:Y:S01]  /*5620*/  IADD3 R6, P4, R8, R165, RZ ;  /* 0x000000a508067210 */ /* 0x000fe20007f9e0ff */
[----:B--2---:R-:W-:-:S04]  /*5630*/  IMAD.WIDE.U32 R14, R23, R12, R20 ;  /* 0x0000000c170e7225 */ /* 0x004fc800078e0014 */
[----:B------:R-:W-:Y:S01]  /*5640*/  FFMA R3, R26, R154, R3 ;  /* 0x0000009a1a037223 */ /* 0x000fe20000000003 */
[----:B------:R-:W-:Y:S01]  /*5650*/  IMAD.X R7, R9, 0x1, R167, P4 ;  /* 0x0000000109077824 */ /* 0x000fe200020e06a7 */
[----:B------:R-:W-:Y:S01]  /*5660*/  LEA R10, P5, R14, R10, 0x1 ;  /* 0x0000000a0e0a7211 */ /* 0x000fe200078a08ff */
[----:B------:R-:W-:Y:S02]  /*5670*/  IMAD.IADD R13, R13, 0x1, R15 ;  /* 0x000000010d0d7824 */ /* 0x000fe400078e020f */
[----:B------:R-:W-:-:S03]  /*5680*/  F2FP.BF16.F32.PACK_AB R3, RZ, R3 ;  /* 0x00000003ff03723e */ /* 0x000fc600000010ff */
[----:B------:R-:W-:Y:S02]  /*5690*/  LEA.HI.X R11, R14, R11, R13, 0x1, P5 ;  /* 0x0000000b0e0b7211 */ /* 0x000fe400028f0c0d */
[----:B------:R2:W-:Y:S01]  /*56a0*/  @P3 STG.E.U16 desc[UR36][R6.64], R3 ;  /* 0x0000000306003986 */ /* 0x0005e2000c101524 */
[----:B------:R-:W-:Y:S05]  /*56b0*/  @!P2 BRA `(.L_x_159) ;  /* 0x000000000004a947 */ /* 0x000fea0003800000 */
[----:B------:R0:W5:Y:S02]  /*56c0*/  LDG.E.LTC128B.U16 R172, desc[UR36][R10.64+0x2] ;  /* 0x000002240aac7981 */ /* 0x000164000c1e1520 */
.L_x_159:
[----:B------:R-:W-:Y:S05]  /*56d0*/  BSYNC B1 ;  /* 0x0000000000017941 */ /* 0x000fea0003800000 */
.L_x_158:
[----:B-----5:R-:W-:Y:S01]  /*56e0*/  IMAD.U32 R12, R172, 0x10000, RZ ;  /* 0x00010000ac0c7824 */ /* 0x020fe200078e00ff */
[----:B------:R-:W-:Y:S01]  /*56f0*/  ISETP.GT.AND P3, PT, R0, 0x8, P0 ;  /* 0x000000080000780c */ /* 0x000fe20000764270 */
[----:B------:R-:W-:Y:S02]  /*5700*/  BSSY B1, `(.L_x_160) ;  /* 0x0000007000017945 */ /* 0x000fe40003800000 */
[----:B------:R-:W-:-:S04]  /*5710*/  FMUL R12, R12, R155 ;  /* 0x0000009b0c0c7220 */ /* 0x000fc80000400000 */
[----:B------:R-:W-:-:S05]  /*5720*/  FFMA R12, R27, R154, R12 ;  /* 0x0000009a1b0c7223 */ /* 0x000fca000000000c */
[----:B------:R-:W-:-:S05]  /*5730*/  F2FP.BF16.F32.PACK_AB R12, RZ, R12 ;  /* 0x0000000cff0c723e */ /* 0x000fca00000010ff */
[----:B------:R0:W-:Y:S01]  /*5740*/  @P2 STG.E.U16 desc[UR36][R6.64+0x2], R12 ;  /* 0x0000020c06002986 */ /* 0x0001e2000c101524 */
[----:B------:R-:W-:Y:S05]  /*5750*/  @!P3 BRA `(.L_x_161) ;  /* 0x000000000004b947 */ /* 0x000fea0003800000 */
[----:B------:R0:W5:Y:S02]  /*5760*/  LDG.E.LTC128B.U16 R172, desc[UR36][R4.64+0x10] ;  /* 0x0000102404ac7981 */ /* 0x000164000c1e1520 */
.L_x_161:
[----:B------:R-:W-:Y:S05]  /*5770*/  BSYNC B1 ;  /* 0x0000000000017941 */ /* 0x000fea0003800000 */
.L_x_160:
[----:B0-2--5:R-:W-:Y:S01]  /*5780*/  IMAD.U32 R6, R172, 0x10000, RZ ;  /* 0x00010000ac067824 */ /* 0x025fe200078e00ff */
[----:B------:R-:W-:Y:S01]  /*5790*/  ISETP.GT.AND P2, PT, R0, 0x9, P0 ;  /* 0x000000090000780c */ /* 0x000fe20000744270 */
[----:B------:R-:W-:Y:S01]  /*57a0*/  IMAD.MOV.U32 R7, RZ, RZ, R9 ;  /* 0x000000ffff077224 */ /* 0x000fe200078e0009 */
[----:B------:R-:W-:Y:S01]  /*57b0*/  BSSY B1, `(.L_x_162) ;  /* 0x0000008000017945 */ /* 0x000fe20003800000 */
[----:B------:R-:W-:Y:S01]  /*57c0*/  FMUL R3, R6, R155 ;  /* 0x0000009b06037220 */ /* 0x000fe20000400000 */
[----:B------:R-:W-:-:S03]  /*57d0*/  IMAD.MOV.U32 R6, RZ, RZ, R8 ;  /* 0x000000ffff067224 */ /* 0x000fc600078e0008 */
[----:B------:R-:W-:-:S05]  /*57e0*/  FFMA R3, R28, R154, R3 ;  /* 0x0000009a1c037223 */ /* 0x000fca0000000003 */
[----:B------:R-:W-:-:S05]  /*57f0*/  F2FP.BF16.F32.PACK_AB R3, RZ, R3 ;  /* 0x00000003ff03723e */ /* 0x000fca00000010ff */
[----:B------:R0:W-:Y:S01]  /*5800*/  @P3 STG.E.U16 desc[UR36][R6.64+0x10], R3 ;  /* 0x0000100306003986 */ /* 0x0001e2000c101524 */
[----:B------:R-:W-:Y:S05]  /*5810*/  @!P2 BRA `(.L_x_163) ;  /* 0x000000000004a947 */ /* 0x000fea0003800000 */
[----:B------:R2:W5:Y:S02]  /*5820*/  LDG.E.LTC128B.U16 R172, desc[UR36][R4.64+0x12] ;  /* 0x0000122404ac7981 */ /* 0x000564000c1e1520 */
.L_x_163:
[----:B------:R-:W-:Y:S05]  /*5830*/  BSYNC B1 ;  /* 0x0000000000017941 */ /* 0x000fea0003800000 */
.L_x_162:
[----:B-----5:R-:W-:Y:S01]  /*5840*/  SHF.L.U32 R12, R172, 0x10, RZ ;  /* 0x00000010ac0c7819 */ /* 0x020fe200000006ff */
[----:B------:R-:W-:Y:S01]  /*5850*/  BSSY B1, `(.L_x_164) ;  /* 0x0000008000017945 */ /* 0x000fe20003800000 */
[----:B------:R-:W-:-:S03]  /*5860*/  ISETP.GT.AND P4, PT, R0, 0x8, P1 ;  /* 0x000000080000780c */ /* 0x000fc60000f84270 */
[----:B------:R-:W-:-:S04]  /*5870*/  FMUL R12, R12, R155 ;  /* 0x0000009b0c0c7220 */ /* 0x000fc80000400000 */
[----:B------:R-:W-:-:S05]  /*5880*/  FFMA R12, R29, R154, R12 ;  /* 0x0000009a1d0c7223 */ /* 0x000fca000000000c */
[----:B------:R-:W-:-:S05]  /*5890*/  F2FP.BF16.F32.PACK_AB R12, RZ, R12 ;  /* 0x0000000cff0c723e */ /* 0x000fca00000010ff */
[----:B------:R0:W-:Y:S01]  /*58a0*/  @P2 STG.E.U16 desc[UR36][R6.64+0x12], R12 ;  /* 0x0000120c06002986 */ /* 0x0001e2000c101524 */
[----:B------:R-:W-:Y:S05]  /*58b0*/  @!P4 BRA `(.L_x_165) ;  /* 0x000000000004c947 */ /* 0x000fea0003800000 */
[----:B------:R0:W5:Y:S02]  /*58c0*/  LDG.E.LTC128B.U16 R172, desc[UR36][R10.64+0x10] ;  /* 0x000010240aac7981 */ /* 0x000164000c1e1520 */
.L_x_165:
[----:B------:R-:W-:Y:S05]  /*58d0*/  BSYNC B1 ;  /* 0x0000000000017941 */ /* 0x000fea0003800000 */
.L_x_164:
[----:B0----5:R-:W-:Y:S01]  /*58e0*/  IMAD.U32 R12, R172, 0x10000, RZ ;  /* 0x00010000ac0c7824 */ /* 0x021fe200078e00ff */
[----:B------:R-:W-:Y:S01]  /*58f0*/  IADD3 R8, P3, R165, R8, RZ ;  /* 0x00000008a5087210 */ /* 0x000fe20007f7e0ff */
[----:B------:R-:W-:Y:S01]  /*5900*/  BSSY B1, `(.L_x_166) ;  /* 0x0000009000017945 */ /* 0x000fe20003800000 */
[----:B------:R-:W-:Y:S01]  /*5910*/  ISETP.GT.AND P2, PT, R0, 0x9, P1 ;  /* 0x000000090000780c */ /* 0x000fe20000f44270 */
[----:B------:R-:W-:Y:S02]  /*5920*/  FMUL R3, R12, R155 ;  /* 0x0000009b0c037220 */ /* 0x000fe40000400000 */
[----:B------:R-:W-:Y:S02]  /*5930*/  IMAD.X R9, R167, 0x1, R9, P3 ;  /* 0x00000001a7097824 */ /* 0x000fe400018e0609 */
[----:B------:R-:W-:-:S05]  /*5940*/  FFMA R3, R30, R154, R3 ;  /* 0x0000009a1e037223 */ /* 0x000fca0000000003 */
[----:B------:R-:W-:-:S05]  /*5950*/  F2FP.BF16.F32.PACK_AB R3, RZ, R3 ;  /* 0x00000003ff03723e */ /* 0x000fca00000010ff */
[----:B------:R0:W-:Y:S01]  /*5960*/  @P4 STG.E.U16 desc[UR36][R8.64+0x10], R3 ;  /* 0x0000100308004986 */ /* 0x0001e2000c101524 */
[----:B------:R-:W-:Y:S05]  /*5970*/  @!P2 BRA `(.L_x_167) ;  /* 0x000000000004a947 */ /* 0x000fea0003800000 */
[----:B------:R0:W5:Y:S02]  /*5980*/  LDG.E.LTC128B.U16 R172, desc[UR36][R10.64+0x12] ;  /* 0x000012240aac7981 */ /* 0x000164000c1e1520 */
.L_x_167:
[----:B------:R-:W-:Y:S05]  /*5990*/  BSYNC B1 ;  /* 0x0000000000017941 */ /* 0x000fea0003800000 */
.L_x_166:
[----:B0----5:R-:W-:Y:S01]  /*59a0*/  IMAD.U32 R8, R172, 0x10000, RZ ;  /* 0x00010000ac087824 */ /* 0x021fe200078e00ff */
[----:B------:R-:W-:Y:S01]  /*59b0*/  ISETP.GT.AND P3, PT, R0, 0x10, P0 ;  /* 0x000000100000780c */ /* 0x000fe20000764270 */
[----:B------:R-:W-:Y:S02]  /*59c0*/  BSSY B1, `(.L_x_168) ;  /* 0x0000009000017945 */ /* 0x000fe40003800000 */
[----:B------:R-:W-:-:S04]  /*59d0*/  FMUL R8, R8, R155 ;  /* 0x0000009b08087220 */ /* 0x000fc80000400000 */
[----:B------:R-:W-:Y:S01]  /*59e0*/  FFMA R31, R31, R154, R8 ;  /* 0x0000009a1f1f7223 */ /* 0x000fe20000000008 */
[----:B------:R-:W-:-:S04]  /*59f0*/  IADD3 R8, P4, P5, R165, R158, R93 ;  /* 0x0000009ea5087210 */ /* 0x000fc80007d9e05d */
[----:B------:R-:W-:Y:S02]  /*5a00*/  F2FP.BF16.F32.PACK_AB R31, RZ, R31 ;  /* 0x0000001fff1f723e */ /* 0x000fe400000010ff */
[----:B------:R-:W-:-:S05]  /*5a10*/  IADD3.X R9, R167, R159, R95, P4, P5 ;  /* 0x0000009fa7097210 */ /* 0x000fca00027ea45f */
[----:B------:R0:W-:Y:S01]  /*5a20*/  @P2 STG.E.U16 desc[UR36][R8.64+0x12], R31 ;  /* 0x0000121f08002986 */ /* 0x0001e2000c101524 */
[----:B------:R-:W-:Y:S05]  /*5a30*/  @!P3 BRA `(.L_x_169) ;  /* 0x000000000004b947 */ /* 0x000fea0003800000 */
[----:B------:R0:W5:Y:S02]  /*5a40*/  LDG.E.LTC128B.U16 R172, desc[UR36][R4.64+0x20] ;  /* 0x0000202404ac7981 */ /* 0x000164000c1e1520 */
.L_x_169:
[----:B------:R-:W-:Y:S05]  /*5a50*/  BSYNC B1 ;  /* 0x0000000000017941 */ /* 0x000fea0003800000 */
.L_x_168:
        /* <DEDUP_REMOVED lines=9> */
.L_x_171:
[----:B------:R-:W-:Y:S05]  /*5af0*/  BSYNC B1 ;  /* 0x0000000000017941 */ /* 0x000fea0003800000 */
.L_x_170:
        /* <DEDUP_REMOVED lines=9> */
.L_x_173:
[----:B------:R-:W-:Y:S05]  /*5b90*/  BSYNC B1 ;  /* 0x0000000000017941 */ /* 0x000fea0003800000 */
.L_x_172:
[----:B0----5:R-:W-:Y:S01]  /*5ba0*/  IMAD.U32 R12, R172, 0x10000, RZ ;  /* 0x00010000ac0c7824 */ /* 0x021fe200078e00ff */
        /* <DEDUP_REMOVED lines=8> */
.L_x_175:
[----:B------:R-:W-:Y:S05]  /*5c30*/  BSYNC B1 ;  /* 0x0000000000017941 */ /* 0x000fea0003800000 */
.L_x_174:
        /* <DEDUP_REMOVED lines=9> */
.L_x_177:
[----:B------:R-:W-:Y:S05]  /*5cd0*/  BSYNC B1 ;  /* 0x0000000000017941 */ /* 0x000fea0003800000 */
.L_x_176:
        /* <DEDUP_REMOVED lines=9> */
.L_x_179:
[----:B------:R-:W-:Y:S05]  /*5d70*/  BSYNC B1 ;  /* 0x0000000000017941 */ /* 0x000fea0003800000 */
.L_x_178:
        /* <DEDUP_REMOVED lines=9> */
.L_x_181:
[----:B------:R-:W-:Y:S05]  /*5e10*/  BSYNC B1 ;  /* 0x0000000000017941 */ /* 0x000fea0003800000 */
.L_x_180:
[----:B0----5:R-:W-:Y:S01]  /*5e20*/  SHF.L.U32 R12, R172, 0x10, RZ ;  /* 0x00000010ac0c7819 */ /* 0x021fe200000006ff */
        /* <DEDUP_REMOVED lines=8> */
.L_x_183:
[----:B------:R-:W-:Y:S05]  /*5eb0*/  BSYNC B1 ;  /* 0x0000000000017941 */ /* 0x000fea0003800000 */
.L_x_182:
        /* <DEDUP_REMOVED lines=9> */
.L_x_185:
[----:B------:R-:W-:Y:S05]  /*5f50*/  BSYNC B1 ;  /* 0x0000000000017941 */ /* 0x000fea0003800000 */
.L_x_184:
        /* <DEDUP_REMOVED lines=9> */
.L_x_187:
[----:B------:R-:W-:Y:S05]  /*5ff0*/  BSYNC B1 ;  /* 0x0000000000017941 */ /* 0x000fea0003800000 */
.L_x_186:
        /* <DEDUP_REMOVED lines=9> */
.L_x_189:
[----:B------:R-:W-:Y:S05]  /*6090*/  BSYNC B1 ;  /* 0x0000000000017941 */ /* 0x000fea0003800000 */
.L_x_188:
        /* <DEDUP_REMOVED lines=9> */
.L_x_191:
[----:B------:R-:W-:Y:S05]  /*6130*/  BSYNC B1 ;  /* 0x0000000000017941 */ /* 0x000fea0003800000 */
.L_x_190:
        /* <DEDUP_REMOVED lines=9> */
.L_x_193:
[----:B------:R-:W-:Y:S05]  /*61d0*/  BSYNC B1 ;  /* 0x0000000000017941 */ /* 0x000fea0003800000 */
.L_x_192:
        /* <DEDUP_REMOVED lines=9> */
.L_x_195:
[----:B------:R-:W-:Y:S05]  /*6270*/  BSYNC B1 ;  /* 0x0000000000017941 */ /* 0x000fea0003800000 */
.L_x_194:
        /* <DEDUP_REMOVED lines=9> */
.L_x_197:
[----:B------:R-:W-:Y:S05]  /*6310*/  BSYNC B1 ;  /* 0x0000000000017941 */ /* 0x000fea0003800000 */
.L_x_196:
        /* <DEDUP_REMOVED lines=9> */
.L_x_199:
[----:B------:R-:W-:Y:S05]  /*63b0*/  BSYNC B1 ;  /* 0x0000000000017941 */ /* 0x000fea0003800000 */
.L_x_198:
        /* <DEDUP_REMOVED lines=9> */
.L_x_201:
[----:B------:R-:W-:Y:S05]  /*6450*/  BSYNC B1 ;  /* 0x0000000000017941 */ /* 0x000fea0003800000 */
.L_x_200:
        /* <DEDUP_REMOVED lines=9> */
.L_x_203:
[----:B------:R-:W-:Y:S05]  /*64f0*/  BSYNC B1 ;  /* 0x0000000000017941 */ /* 0x000fea0003800000 */
.L_x_202:
        /* <DEDUP_REMOVED lines=9> */
.L_x_205:
[----:B------:R-:W-:Y:S05]  /*6590*/  BSYNC B1 ;  /* 0x0000000000017941 */ /* 0x000fea0003800000 */
.L_x_204:
        /* <DEDUP_REMOVED lines=9> */
.L_x_207:
[----:B------:R-:W-:Y:S05]  /*6630*/  BSYNC B1 ;  /* 0x0000000000017941 */ /* 0x000fea0003800000 */
.L_x_206:
        /* <DEDUP_REMOVED lines=9> */
.L_x_209:
[----:B------:R-:W-:Y:S05]  /*66d0*/  BSYNC B1 ;  /* 0x0000000000017941 */ /* 0x000fea0003800000 */
.L_x_208:
        /* <DEDUP_REMOVED lines=9> */
.L_x_211:
[----:B------:R-:W-:Y:S05]  /*6770*/  BSYNC B1 ;  /* 0x0000000000017941 */ /* 0x000fea0003800000 */
.L_x_210:
        /* <DEDUP_REMOVED lines=9> */
.L_x_213:
[----:B------:R-:W-:Y:S05]  /*6810*/  BSYNC B1 ;  /* 0x0000000000017941 */ /* 0x000fea0003800000 */
.L_x_212:
        /* <DEDUP_REMOVED lines=9> */
.L_x_215:
[----:B------:R-:W-:Y:S05]  /*68b0*/  BSYNC B1 ;  /* 0x0000000000017941 */ /* 0x000fea0003800000 */
.L_x_214:
        /* <DEDUP_REMOVED lines=9> */
.L_x_217:
[----:B------:R-:W-:Y:S05]  /*6950*/  BSYNC B1 ;  /* 0x0000000000017941 */ /* 0x000fea0003800000 */
.L_x_216:
        /* <DEDUP_REMOVED lines=9> */
.L_x_219:
[----:B------:R-:W-:Y:S05]  /*69f0*/  BSYNC B1 ;  /* 0x0000000000017941 */ /* 0x000fea0003800000 */
.L_x_218:
        /* <DEDUP_REMOVED lines=9> */
.L_x_221:
[----:B------:R-:W-:Y:S05]  /*6a90*/  BSYNC B1 ;  /* 0x0000000000017941 */ /* 0x000fea0003800000 */
.L_x_220:
        /* <DEDUP_REMOVED lines=9> */
.L_x_223:
[----:B------:R-:W-:Y:S05]  /*6b30*/  BSYNC B1 ;  /* 0x0000000000017941 */ /* 0x000fea0003800000 */
.L_x_222:
        /* <DEDUP_REMOVED lines=9> */
.L_x_225:
[----:B------:R-:W-:Y:S05]  /*6bd0*/  BSYNC B1 ;  /* 0x0000000000017941 */ /* 0x000fea0003800000 */
.L_x_224:
        /* <DEDUP_REMOVED lines=9> */
.L_x_227:
[----:B------:R-:W-:Y:S05]  /*6c70*/  BSYNC B1 ;  /* 0x0000000000017941 */ /* 0x000fea0003800000 */
.L_x_226:
        /* <DEDUP_REMOVED lines=9> */
.L_x_229:
[----:B------:R-:W-:Y:S05]  /*6d10*/  BSYNC B1 ;  /* 0x0000000000017941 */ /* 0x000fea0003800000 */
.L_x_228:
        /* <DEDUP_REMOVED lines=9> */
.L_x_231:
[----:B------:R-:W-:Y:S05]  /*6db0*/  BSYNC B1 ;  /* 0x0000000000017941 */ /* 0x000fea0003800000 */
.L_x_230:
        /* <DEDUP_REMOVED lines=9> */
.L_x_233:
[----:B------:R-:W-:Y:S05]  /*6e50*/  BSYNC B1 ;  /* 0x0000000000017941 */ /* 0x000fea0003800000 */
.L_x_232:
        /* <DEDUP_REMOVED lines=9> */
.L_x_235:
[----:B------:R-:W-:Y:S05]  /*6ef0*/  BSYNC B1 ;  /* 0x0000000000017941 */ /* 0x000fea0003800000 */
.L_x_234:
        /* <DEDUP_REMOVED lines=9> */
.L_x_237:
[----:B------:R-:W-:Y:S05]  /*6f90*/  BSYNC B1 ;  /* 0x0000000000017941 */ /* 0x000fea0003800000 */
.L_x_236:
        /* <DEDUP_REMOVED lines=9> */
.L_x_239:
[----:B------:R-:W-:Y:S05]  /*7030*/  BSYNC B1 ;  /* 0x0000000000017941 */ /* 0x000fea0003800000 */
.L_x_238:
        /* <DEDUP_REMOVED lines=9> */
.L_x_241:
[----:B------:R-:W-:Y:S05]  /*70d0*/  BSYNC B1 ;  /* 0x0000000000017941 */ /* 0x000fea0003800000 */
.L_x_240:
        /* <DEDUP_REMOVED lines=9> */
.L_x_243:
[----:B------:R-:W-:Y:S05]  /*7170*/  BSYNC B1 ;  /* 0x0000000000017941 */ /* 0x000fea0003800000 */
.L_x_242:
        /* <DEDUP_REMOVED lines=9> */
.L_x_245:
[----:B------:R-:W-:Y:S05]  /*7210*/  BSYNC B1 ;  /* 0x0000000000017941 */ /* 0x000fea0003800000 */
.L_x_244:
        /* <DEDUP_REMOVED lines=9> */
.L_x_247:
[----:B------:R-:W-:Y:S05]  /*72b0*/  BSYNC B1 ;  /* 0x0000000000017941 */ /* 0x000fea0003800000 */
.L_x_246:
        /* <DEDUP_REMOVED lines=9> */
.L_x_249:
[----:B------:R-:W-:Y:S05]  /*7350*/  BSYNC B1 ;  /* 0x0000000000017941 */ /* 0x000fea0003800000 */
.L_x_248:
        /* <DEDUP_REMOVED lines=9> */
.L_x_251:
[----:B------:R-:W-:Y:S05]  /*73f0*/  BSYNC B1 ;  /* 0x0000000000017941 */ /* 0x000fea0003800000 */
.L_x_250:
        /* <DEDUP_REMOVED lines=9> */
.L_x_253:
[----:B------:R-:W-:Y:S05]  /*7490*/  BSYNC B1 ;  /* 0x0000000000017941 */ /* 0x000fea0003800000 */
.L_x_252:
        /* <DEDUP_REMOVED lines=9> */
.L_x_255:
[----:B------:R-:W-:Y:S05]  /*7530*/  BSYNC B1 ;  /* 0x0000000000017941 */ /* 0x000fea0003800000 */
.L_x_254:
        /* <DEDUP_REMOVED lines=9> */
.L_x_257:
[----:B------:R-:W-:Y:S05]  /*75d0*/  BSYNC B1 ;  /* 0x0000000000017941 */ /* 0x000fea0003800000 */
.L_x_256:
        /* <DEDUP_REMOVED lines=9> */
.L_x_259:
[----:B------:R-:W-:Y:S05]  /*7670*/  BSYNC B1 ;  /* 0x0000000000017941 */ /* 0x000fea0003800000 */
.L_x_258:
        /* <DEDUP_REMOVED lines=9> */
.L_x_261:
[----:B------:R-:W-:Y:S05]  /*7710*/  BSYNC B1 ;  /* 0x0000000000017941 */ /* 0x000fea0003800000 */
.L_x_260:
        /* <DEDUP_REMOVED lines=9> */
.L_x_263:
[----:B------:R-:W-:Y:S05]  /*77b0*/  BSYNC B1 ;  /* 0x0000000000017941 */ /* 0x000fea0003800000 */
.L_x_262:
        /* <DEDUP_REMOVED lines=9> */
.L_x_265:
[----:B------:R-:W-:Y:S05]  /*7850*/  BSYNC B1 ;  /* 0x0000000000017941 */ /* 0x000fea0003800000 */
.L_x_264:
        /* <DEDUP_REMOVED lines=9> */
.L_x_267:
[----:B------:R-:W-:Y:S05]  /*78f0*/  BSYNC B1 ;  /* 0x0000000000017941 */ /* 0x000fea0003800000 */
.L_x_266:
        /* <DEDUP_REMOVED lines=9> */
.L_x_269:
[----:B------:R-:W-:Y:S05]  /*7990*/  BSYNC B1 ;  /* 0x0000000000017941 */ /* 0x000fea0003800000 */
.L_x_268:
        /* <DEDUP_REMOVED lines=9> */
.L_x_271:
[----:B------:R-:W-:Y:S05]  /*7a30*/  BSYNC B1 ;  /* 0x0000000000017941 */ /* 0x000fea0003800000 */
.L_x_270:
        /* <DEDUP_REMOVED lines=9> */
.L_x_273:
[----:B------:R-:W-:Y:S05]  /*7ad0*/  BSYNC B1 ;  /* 0x0000000000017941 */ /* 0x000fea0003800000 */
.L_x_272:
        /* <DEDUP_REMOVED lines=9> */
.L_x_275:
[----:B------:R-:W-:Y:S05]  /*7b70*/  BSYNC B1 ;  /* 0x0000000000017941 */ /* 0x000fea0003800000 */
.L_x_274:
[----:B012--5:R-:W-:Y:S01]  /*7b80*/  IMAD.U32 R4, R172, 0x10000, RZ ;  /* 0x00010000ac047824 */ /* 0x027fe200078e00ff */
        /* <DEDUP_REMOVED lines=8> */
.L_x_277:
[----:B------:R-:W-:Y:S05]  /*7c10*/  BSYNC B1 ;  /* 0x0000000000017941 */ /* 0x000fea0003800000 */
.L_x_276:
[----:B0----5:R-:W-:Y:S01]  /*7c20*/  SHF.L.U32 R4, R172, 0x10, RZ ;  /* 0x00000010ac047819 */ /* 0x021fe200000006ff */
[----:B------:R-:W-:Y:S01]  /*7c30*/  @P2 IMAD.MOV.U32 R5, RZ, RZ, R9 ;  /* 0x000000ffff052224 */ /* 0x000fe200078e0009 */
[----:B------:R-:W-:Y:S01]  /*7c40*/  ISETP.GT.AND P1, PT, R0, 0x79, P1 ;  /* 0x000000790000780c */ /* 0x000fe20000f24270 */
[----:B------:R-:W-:Y:S02]  /*7c50*/  BSSY B1, `(.L_x_278) ;  /* 0x0000008000017945 */ /* 0x000fe40003800000 */
[----:B------:R-:W-:Y:S01]  /*7c60*/  FMUL R3, R4, R155 ;  /* 0x0000009b04037220 */ /* 0x000fe20000400000 */
[----:B------:R-:W-:-:S03]  /*7c70*/  @P2 IMAD.MOV.U32 R4, RZ, RZ, R8 ;  /* 0x000000ffff042224 */ /* 0x000fc600078e0008 */
[----:B------:R-:W-:-:S05]  /*7c80*/  FFMA R3, R86, R154, R3 ;  /* 0x0000009a56037223 */ /* 0x000fca0000000003 */
[----:B------:R-:W-:-:S05]  /*7c90*/  F2FP.BF16.F32.PACK_AB R3, RZ, R3 ;  /* 0x00000003ff03723e */ /* 0x000fca00000010ff */
[----:B------:R0:W-:Y:S01]  /*7ca0*/  @P2 STG.E.U16 desc[UR36][R4.64+0xf0], R3 ;  /* 0x0000f00304002986 */ /* 0x0001e2000c101524 */
[----:B------:R-:W-:Y:S05]  /*7cb0*/  @!P1 BRA `(.L_x_279) ;  /* 0x0000000000049947 */ /* 0x000fea0003800000 */
[----:B------:R2:W5:Y:S02]  /*7cc0*/  LDG.E.LTC128B.U16 R172, desc[UR36][R10.64+0xf2] ;  /* 0x0000f2240aac7981 */ /* 0x000564000c1e1520 */
.L_x_279:
[----:B------:R-:W-:Y:S05]  /*7cd0*/  BSYNC B1 ;  /* 0x0000000000017941 */ /* 0x000fea0003800000 */
.L_x_278:
[----:B------:R-:W-:Y:S05]  /*7ce0*/  @!P1 BRA `(.L_x_280) ;  /* 0x00000024004c9947 */ /* 0x000fea0003800000 */
[----:B-----5:R-:W-:-:S04]  /*7cf0*/  IMAD.U32 R172, R172, 0x10000, RZ ;  /* 0x00010000acac7824 */ /* 0x020fc800078e00ff */
[----:B------:R-:W-:-:S04]  /*7d00*/  FMUL R172, R172, R155 ;  /* 0x0000009bacac7220 */ /* 0x000fc80000400000 */
[----:B------:R-:W-:-:S05]  /*7d10*/  FFMA R172, R87, R154, R172 ;  /* 0x0000009a57ac7223 */ /* 0x000fca00000000ac */
[----:B------:R-:W-:-:S05]  /*7d20*/  F2FP.BF16.F32.PACK_AB R172, RZ, R172 ;  /* 0x000000acffac723e */ /* 0x000fca00000010ff */
[----:B------:R0:W-:Y:S01]  /*7d30*/  STG.E.U16 desc[UR36][R8.64+0xf2], R172 ;  /* 0x0000f2ac08007986 */ /* 0x0001e2000c101524 */
[----:B------:R-:W-:Y:S05]  /*7d40*/  BRA `(.L_x_280) ;  /* 0x0000002400347947 */ /* 0x000fea0003800000 */
.L_x_29:
[----:B------:R-:W-:Y:S01]  /*7d50*/  ULDC.64 UR4, c[0x0][0x5c0] ;  /* 0x0001700000047ab9 */ /* 0x000fe20000000a00 */
[-C--:B------:R-:W-:Y:S01]  /*7d60*/  FMUL R88, R88, R154.reuse ;  /* 0x0000009a58587220 */ /* 0x080fe20000400000 */
[----:B------:R-:W-:Y:S01]  /*7d70*/  LEA R8, P0, R166, UR4, 0x1 ;  /* 0x00000004a6087c11 */ /* 0x000fe2000f8008ff */
[----:B------:R-:W-:Y:S01]  /*7d80*/  IMAD.SHL.U32 R7, R4, 0x10, RZ ;  /* 0x0000001004077824 */ /* 0x000fe200078e00ff */
[----:B------:R-:W-:Y:S01]  /*7d90*/  ISETP.GT.AND P2, PT, R0, 0x1, P3 ;  /* 0x000000010000780c */ /* 0x000fe20001f44270 */
[-C--:B------:R-:W-:Y:S01]  /*7da0*/  FMUL R89, R89, R154.reuse ;  /* 0x0000009a59597220 */ /* 0x080fe20000400000 */
[----:B------:R-:W-:Y:S01]  /*7db0*/  LEA.HI.X R9, R166, UR5, R169, 0x1, P0 ;  /* 0x00000005a6097c11 */ /* 0x000fe200080f0ca9 */
[-C--:B------:R-:W-:Y:S01]  /*7dc0*/  FMUL R90, R90, R154.reuse ;  /* 0x0000009a5a5a7220 */ /* 0x080fe20000400000 */
[----:B------:R-:W-:Y:S01]  /*7dd0*/  ISETP.GT.AND P0, PT, R3, 0x8, PT ;  /* 0x000000080300780c */ /* 0x000fe20003f04270 */
[----:B------:R-:W-:Y:S01]  /*7de0*/  FMUL R91, R91, R154 ;  /* 0x0000009a5b5b7220 */ /* 0x000fe20000400000 */
[----:B------:R-:W-:Y:S01]  /*7df0*/  F2FP.BF16.F32.PACK_AB R88, RZ, R88 ;  /* 0x00000058ff58723e */ /* 0x000fe200000010ff */
[-C--:B------:R-:W-:Y:S01]  /*7e00*/  FMUL R92, R92, R154.reuse ;  /* 0x0000009a5c5c7220 */ /* 0x080fe20000400000 */
[----:B------:R-:W-:Y:S01]  /*7e10*/  ISETP.GT.AND P4, PT, R0, RZ, P0 ;  /* 0x000000ff0000720c */ /* 0x000fe20000784270 */
[----:B------:R-:W-:Y:S01]  /*7e20*/  FMUL R93, R93, R154 ;  /* 0x0000009a5d5d7220 */ /* 0x000fe20000400000 */
[----:B------:R-:W-:Y:S01]  /*7e30*/  SHF.L.U64.HI R6, R4, 0x4, R5 ;  /* 0x0000000404067819 */ /* 0x000fe20000010205 */
[----:B------:R-:W-:Y:S01]  /*7e40*/  @P1 STG.E.U16 desc[UR36][R8.64], R88 ;  /* 0x0000005808001986 */ /* 0x000fe2000c101524 */
[----:B------:R-:W-:Y:S01]  /*7e50*/  IADD3 R10, P5, R7, R8, RZ ;  /* 0x00000008070a7210 */ /* 0x000fe20007fbe0ff */
[-C--:B------:R-:W-:Y:S01]  /*7e60*/  FMUL R94, R94, R154.reuse ;  /* 0x0000009a5e5e7220 */ /* 0x080fe20000400000 */
[----:B------:R-:W-:Y:S01]  /*7e70*/  ISETP.GT.AND P1, PT, R0, 0x1, P0 ;  /* 0x000000010000780c */ /* 0x000fe20000724270 */
[----:B------:R-:W-:Y:S01]  /*7e80*/  FMUL R95, R95, R154 ;  /* 0x0000009a5f5f7220 */ /* 0x000fe20000400000 */
[----:B------:R-:W-:Y:S01]  /*7e90*/  F2FP.BF16.F32.PACK_AB R89, RZ, R89 ;  /* 0x00000059ff59723e */ /* 0x000fe200000010ff */
[----:B------:R-:W-:Y:S01]  /*7ea0*/  IMAD.X R11, R6, 0x1, R9, P5 ;  /* 0x00000001060b7824 */ /* 0x000fe200028e0609 */
[----:B------:R-:W-:Y:S01]  /*7eb0*/  F2FP.BF16.F32.PACK_AB R90, RZ, R90 ;  /* 0x0000005aff5a723e */ /* 0x000fe200000010ff */
[-C--:B------:R-:W-:Y:S01]  /*7ec0*/  FMUL R96, R96, R154.reuse ;  /* 0x0000009a60607220 */ /* 0x080fe20000400000 */
[----:B------:R-:W-:Y:S01]  /*7ed0*/  F2FP.BF16.F32.PACK_AB R91, RZ, R91 ;  /* 0x0000005bff5b723e */ /* 0x000fe200000010ff */
[----:B------:R-:W-:Y:S01]  /*7ee0*/  @P2 STG.E.U16 desc[UR36][R8.64+0x2], R89 ;  /* 0x0000025908002986 */ /* 0x000fe2000c101524 */
[C---:B------:R-:W-:Y:S01]  /*7ef0*/  ISETP.GT.AND P5, PT, R0.reuse, 0x9, P3 ;  /* 0x000000090000780c */ /* 0x040fe20001fa4270 */
[-C--:B------:R-:W-:Y:S01]  /*7f00*/  FMUL R97, R97, R154.reuse ;  /* 0x0000009a61617220 */ /* 0x080fe20000400000 */
[C---:B------:R-:W-:Y:S01]  /*7f10*/  ISETP.GT.AND P2, PT, R0.reuse, 0x8, P0 ;  /* 0x000000080000780c */ /* 0x040fe20000744270 */
[----:B------:R-:W-:Y:S01]  /*7f20*/  @P4 STG.E.U16 desc[UR36][R10.64], R90 ;  /* 0x0000005a0a004986 */ /* 0x000fe2000c101524 */
[----:B------:R-:W-:Y:S01]  /*7f30*/  ISETP.GT.AND P4, PT, R0, 0x8, P3 ;  /* 0x000000080000780c */ /* 0x000fe20001f84270 */
[----:B------:R-:W-:Y:S01]  /*7f40*/  FMUL R98, R98, R154 ;  /* 0x0000009a62627220 */ /* 0x000fe20000400000 */
[----:B------:R-:W-:Y:S01]  /*7f50*/  F2FP.BF16.F32.PACK_AB R92, RZ, R92 ;  /* 0x0000005cff5c723e */ /* 0x000fe200000010ff */
[----:B------:R-:W-:Y:S01]  /*7f60*/  @P1 STG.E.U16 desc[UR36][R10.64+0x2], R91 ;  /* 0x0000025b0a001986 */ /* 0x000fe2000c101524 */
[----:B------:R-:W-:Y:S01]  /*7f70*/  ISETP.GT.AND P1, PT, R0, 0x9, P0 ;  /* 0x000000090000780c */ /* 0x000fe20000724270 */
[-C--:B------:R-:W-:Y:S01]  /*7f80*/  FMUL R99, R99, R154.reuse ;  /* 0x0000009a63637220 */ /* 0x080fe20000400000 */
[----:B------:R-:W-:Y:S01]  /*7f90*/  F2FP.BF16.F32.PACK_AB R93, RZ, R93 ;  /* 0x0000005dff5d723e */ /* 0x000fe200000010ff */
[----:B------:R-:W-:Y:S01]  /*7fa0*/  FMUL R100, R100, R154 ;  /* 0x0000009a64647220 */ /* 0x000fe20000400000 */
[----:B------:R-:W-:Y:S01]  /*7fb0*/  F2FP.BF16.F32.PACK_AB R94, RZ, R94 ;  /* 0x0000005eff5e723e */ /* 0x000fe200000010ff */
[-C--:B------:R-:W-:Y:S01]  /*7fc0*/  FMUL R101, R101, R154.reuse ;  /* 0x0000009a65657220 */ /* 0x080fe20000400000 */
[----:B------:R-:W-:Y:S01]  /*7fd0*/  F2FP.BF16.F32.PACK_AB R95, RZ, R95 ;  /* 0x0000005fff5f723e */ /* 0x000fe200000010ff */
[----:B------:R-:W-:Y:S01]  /*7fe0*/  FMUL R102, R102, R154 ;  /* 0x0000009a66667220 */ /* 0x000fe20000400000 */
[----:B------:R-:W-:Y:S01]  /*7ff0*/  F2FP.BF16.F32.PACK_AB R96, RZ, R96 ;  /* 0x00000060ff60723e */ /* 0x000fe200000010ff */
[----:B------:R-:W-:Y:S01]  /*8000*/  @P4 STG.E.U16 desc[UR36][R8.64+0x10], R92 ;  /* 0x0000105c08004986 */ /* 0x000fe2000c101524 */
[C---:B------:R-:W-:Y:S01]  /*8010*/  ISETP.GT.AND P4, PT, R0.reuse, 0x10, P3 ;  /* 0x000000100000780c */ /* 0x040fe20001f84270 */
[-C--:B------:R-:W-:Y:S01]  /*8020*/  FMUL R103, R103, R154.reuse ;  /* 0x0000009a67677220 */ /* 0x080fe20000400000 */
[----:B------:R-:W-:Y:S01]  /*8030*/  F2FP.BF16.F32.PACK_AB R97, RZ, R97 ;  /* 0x00000061ff61723e */ /* 0x000fe200000010ff */
[----:B------:R-:W-:Y:S01]  /*8040*/  @P5 STG.E.U16 desc[UR36][R8.64+0x12], R93 ;  /* 0x0000125d08005986 */ /* 0x000fe2000c101524 */
[----:B------:R-:W-:Y:S01]  /*8050*/  ISETP.GT.AND P5, PT, R0, 0x11, P0 ;  /* 0x000000110000780c */ /* 0x000fe200007a4270 */
        /* <DEDUP_REMOVED lines=74> */
[-C--:B------:R-:W-:Y:S01]  /*8500*/  FMUL R125, R125, R154.reuse ;  /* 0x0000009a7d7d7220 */ /* 0x080fe20000400000 */
[----:B------:R-:W-:Y:S01]  /*8510*/  F2FP.BF16.F32.PACK_AB R119, RZ, R119 ;  /* 0x00000077ff77723e */ /* 0x000fe200000010ff */
[----:B------:R-:W-:Y:S01]  /*8520*/  FMUL R126, R126, R154 ;  /* 0x0000009a7e7e7220 */ /* 0x000fe20000400000 */
[----:B------:R-:W-:Y:S01]  /*8530*/  F2FP.BF16.F32.PACK_AB R120, RZ, R120 ;  /* 0x00000078ff78723e */ /* 0x000fe200000010ff */
        /* <DEDUP_REMOVED lines=64> */
[----:B------:R-:W-:Y:S01]  /*8940*/  FMUL R145, R145, R154 ;  /* 0x0000009a91917220 */ /* 0x000fe20000400000 */
[----:B------:R-:W-:Y:S01]  /*8950*/  F2FP.BF16.F32.PACK_AB R139, RZ, R139 ;  /* 0x0000008bff8b723e */ /* 0x000fe200000010ff */
[----:B------:R-:W-:Y:S01]  /*8960*/  IMAD.SHL.U32 R21, R4, 0x100, RZ ;  /* 0x0000010004157824 */ /* 0x000fe200078e00ff */
[----:B------:R-:W-:Y:S01]  /*8970*/  F2FP.BF16.F32.PACK_AB R140, RZ, R140 ;  /* 0x0000008cff8c723e */ /* 0x000fe200000010ff */
[----:B------:R-:W-:Y:S01]  /*8980*/  @P1 STG.E.U16 desc[UR36][R8.64+0x90], R124 ;  /* 0x0000907c08001986 */ /* 0x000fe2000c101524 */
[----:B------:R-:W-:Y:S01]  /*8990*/  ISETP.GT.AND P1, PT, R0, 0x50, P3 ;  /* 0x000000500000780c */ /* 0x000fe20001f24270 */
[-C--:B------:R-:W-:Y:S01]  /*89a0*/  FMUL R146, R146, R154.reuse ;  /* 0x0000009a92927220 */ /* 0x080fe20000400000 */
[----:B------:R-:W-:Y:S01]  /*89b0*/  F2FP.BF16.F32.PACK_AB R141, RZ, R141 ;  /* 0x0000008dff8d723e */ /* 0x000fe200000010ff */
[----:B------:R-:W-:Y:S01]  /*89c0*/  @P2 STG.E.U16 desc[UR36][R8.64+0x92], R125 ;  /* 0x0000927d08002986 */ /* 0x000fe2000c101524 */
[C---:B------:R-:W-:Y:S01]  /*89d0*/  ISETP.GT.AND P2, PT, R0.reuse, 0x51, P3 ;  /* 0x000000510000780c */ /* 0x040fe20001f44270 */
[----:B------:R-:W-:Y:S01]  /*89e0*/  FMUL R147, R147, R154 ;  /* 0x0000009a93937220 */ /* 0x000fe20000400000 */
        /* <DEDUP_REMOVED lines=12> */
[----:B------:R-:W-:Y:S01]  /*8ab0*/  SHF.L.U64.HI R15, R4, 0x8, R5 ;  /* 0x00000008040f7819 */ /* 0x000fe20000010205 */
[----:B------:R-:W-:Y:S01]  /*8ac0*/  @P2 STG.E.U16 desc[UR36][R8.64+0xa2], R129 ;  /* 0x0000a28108002986 */ /* 0x000fe2000c101524 */
[C---:B------:R-:W-:Y:S01]  /*8ad0*/  ISETP.GT.AND P2, PT, R0.reuse, 0x59, P3 ;  /* 0x000000590000780c */ /* 0x040fe20001f44270 */
        /* <DEDUP_REMOVED lines=56> */
[----:B------:R-:W-:Y:S01]  /*8e60*/  FMUL R39, R39, R154 ;  /* 0x0000009a27277220 */ /* 0x000fe20000400000 */
[----:B------:R-:W-:Y:S01]  /*8e70*/  F2FP.BF16.F32.PACK_AB R33, RZ, R33 ;  /* 0x00000021ff21723e */ /* 0x000fe200000010ff */
[----:B------:R-:W-:Y:S01]  /*8e80*/  @P2 STG.E.U16 desc[UR36][R10.64+0xd0], R142 ;  /* 0x0000d08e0a002986 */ /* 0x000fe2000c101524 */
[----:B------:R-:W-:Y:S01]  /*8e90*/  F2FP.BF16.F32.PACK_AB R34, RZ, R34 ;  /* 0x00000022ff22723e */ /* 0x000fe200000010ff */
[-C--:B------:R-:W-:Y:S01]  /*8ea0*/  FMUL R40, R40, R154.reuse ;  /* 0x0000009a28287220 */ /* 0x080fe20000400000 */
[----:B------:R-:W-:Y:S01]  /*8eb0*/  F2FP.BF16.F32.PACK_AB R35, RZ, R35 ;  /* 0x00000023ff23723e */ /* 0x000fe200000010ff */
[----:B------:R-:W-:Y:S01]  /*8ec0*/  FMUL R41, R41, R154 ;  /* 0x0000009a29297220 */ /* 0x000fe20000400000 */
[----:B------:R-:W-:Y:S01]  /*8ed0*/  F2FP.BF16.F32.PACK_AB R36, RZ, R36 ;  /* 0x00000024ff24723e */ /* 0x000fe200000010ff */
[----:B------:R-:W-:Y:S01]  /*8ee0*/  @P4 STG.E.U16 desc[UR36][R10.64+0xd2], R143 ;  /* 0x0000d28f0a004986 */ /* 0x000fe2000c101524 */
[----:B------:R-:W-:Y:S01]  /*8ef0*/  ISETP.GT.AND P4, PT, R0, 0x71, P0 ;  /* 0x000000710000780c */ /* 0x000fe20000784270 */
[----:B------:R-:W-:Y:S01]  /*8f00*/  FMUL R42, R42, R154 ;  /* 0x0000009a2a2a7220 */ /* 0x000fe20000400000 */
[----:B------:R-:W-:Y:S01]  /*8f10*/  F2FP.BF16.F32.PACK_AB R37, RZ, R37 ;  /* 0x00000025ff25723e */ /* 0x000fe200000010ff */
[----:B------:R-:W-:Y:S01]  /*8f20*/  @P5 STG.E.U16 desc[UR36][R8.64+0xe0], R144 ;  /* 0x0000e09008005986 */ /* 0x000fe2000c101524 */
[----:B------:R-:W-:Y:S01]  /*8f30*/  ISETP.GT.AND P5, PT, R0, 0x70, P0 ;  /* 0x000000700000780c */ /* 0x000fe200007a4270 */
[----:B------:R-:W-:Y:S01]  /*8f40*/  @P1 IMAD.MOV.U32 R4, RZ, RZ, R8 ;  /* 0x000000ffff041224 */ /* 0x000fe200078e0008 */
[----:B------:R-:W-:Y:S01]  /*8f50*/  F2FP.BF16.F32.PACK_AB R38, RZ, R38 ;  /* 0x00000026ff26723e */ /* 0x000fe200000010ff */
[----:B------:R-:W-:Y:S01]  /*8f60*/  @P1 IMAD.MOV.U32 R5, RZ, RZ, R9 ;  /* 0x000000ffff051224 */ /* 0x000fe200078e0009 */
[----:B------:R-:W-:Y:S01]  /*8f70*/  F2FP.BF16.F32.PACK_AB R39, RZ, R39 ;  /* 0x00000027ff27723e */ /* 0x000fe200000010ff */
[----:B------:R-:W-:Y:S01]  /*8f80*/  FMUL R43, R43, R154 ;  /* 0x0000009a2b2b7220 */ /* 0x000fe20000400000 */
[----:B------:R-:W-:Y:S01]  /*8f90*/  F2FP.BF16.F32.PACK_AB R40, RZ, R40 ;  /* 0x00000028ff28723e */ /* 0x000fe200000010ff */
[----:B------:R-:W-:Y:S01]  /*8fa0*/  FMUL R44, R44, R154 ;  /* 0x0000009a2c2c7220 */ /* 0x000fe20000400000 */
[----:B------:R0:W-:Y:S01]  /*8fb0*/  @P1 STG.E.U16 desc[UR36][R4.64+0xe2], R145 ;  /* 0x0000e29104001986 */ /* 0x0001e2000c101524 */
[----:B------:R-:W-:Y:S01]  /*8fc0*/  IADD3 R12, P1, P2, R7, R8, R21 ;  /* 0x00000008070c7210 */ /* 0x000fe20007a3e015 */
[-C--:B------:R-:W-:Y:S01]  /*8fd0*/  FMUL R45, R45, R154.reuse ;  /* 0x0000009a2d2d7220 */ /* 0x080fe20000400000 */
[----:B------:R-:W-:Y:S01]  /*8fe0*/  F2FP.BF16.F32.PACK_AB R41, RZ, R41 ;  /* 0x00000029ff29723e */ /* 0x000fe200000010ff */
[-C--:B------:R-:W-:Y:S01]  /*8ff0*/  FMUL R46, R46, R154.reuse ;  /* 0x0000009a2e2e7220 */ /* 0x080fe20000400000 */
[----:B------:R-:W-:Y:S01]  /*9000*/  IADD3.X R13, R6, R9, R15, P1, P2 ;  /* 0x00000009060d7210 */ /* 0x000fe20000fe440f */
[-C--:B------:R-:W-:Y:S01]  /*9010*/  FMUL R47, R47, R154.reuse ;  /* 0x0000009a2f2f7220 */ /* 0x080fe20000400000 */
[C---:B------:R-:W-:Y:S01]  /*9020*/  ISETP.GT.AND P1, PT, R3.reuse, 0x80, PT ;  /* 0x000000800300780c */ /* 0x040fe20003f24270 */
[-C--:B------:R-:W-:Y:S01]  /*9030*/  FMUL R48, R48, R154.reuse ;  /* 0x0000009a30307220 */ /* 0x080fe20000400000 */
[----:B------:R-:W-:Y:S01]  /*9040*/  ISETP.GT.AND P2, PT, R3, 0x88, PT ;  /* 0x000000880300780c */ /* 0x000fe20003f44270 */
[----:B------:R-:W-:Y:S01]  /*9050*/  FMUL R49, R49, R154 ;  /* 0x0000009a31317220 */ /* 0x000fe20000400000 */
[----:B------:R-:W-:Y:S01]  /*9060*/  F2FP.BF16.F32.PACK_AB R42, RZ, R42 ;  /* 0x0000002aff2a723e */ /* 0x000fe200000010ff */
[----:B0-----:R-:W-:Y:S01]  /*9070*/  @P5 IMAD.MOV.U32 R5, RZ, RZ, R11 ;  /* 0x000000ffff055224 */ /* 0x001fe200078e000b */
[----:B------:R-:W-:Y:S01]  /*9080*/  @P5 MOV R4, R10 ;  /* 0x0000000a00045202 */ /* 0x000fe20000000f00 */
[-C--:B------:R-:W-:Y:S01]  /*9090*/  FMUL R50, R50, R154.reuse ;  /* 0x0000009a32327220 */ /* 0x080fe20000400000 */
[----:B------:R-:W-:Y:S01]  /*90a0*/  F2FP.BF16.F32.PACK_AB R43, RZ, R43 ;  /* 0x0000002bff2b723e */ /* 0x000fe200000010ff */
[----:B------:R-:W-:Y:S01]  /*90b0*/  FMUL R51, R51, R154 ;  /* 0x0000009a33337220 */ /* 0x000fe20000400000 */
[----:B------:R-:W-:Y:S01]  /*90c0*/  F2FP.BF16.F32.PACK_AB R44, RZ, R44 ;  /* 0x0000002cff2c723e */ /* 0x000fe200000010ff */
[----:B------:R0:W-:Y:S01]  /*90d0*/  @P5 STG.E.U16 desc[UR36][R4.64+0xe0], R146 ;  /* 0x0000e09204005986 */ /* 0x0001e2000c101524 */
[----:B------:R-:W-:Y:S01]  /*90e0*/  ISETP.GT.AND P5, PT, R0, 0x78, P3 ;  /* 0x000000780000780c */ /* 0x000fe20001fa4270 */
[-C--:B------:R-:W-:Y:S01]  /*90f0*/  FMUL R52, R52, R154.reuse ;  /* 0x0000009a34347220 */ /* 0x080fe20000400000 */
[C---:B------:R-:W-:Y:S01]  /*9100*/  ISETP.GT.AND P3, PT, R0.reuse, 0x79, P3 ;  /* 0x000000790000780c */ /* 0x040fe20001f64270 */
[----:B------:R-:W-:Y:S01]  /*9110*/  @P4 STG.E.U16 desc[UR36][R10.64+0xe2], R147 ;  /* 0x0000e2930a004986 */ /* 0x000fe2000c101524 */
[C---:B------:R-:W-:Y:S01]  /*9120*/  ISETP.GT.AND P4, PT, R0.reuse, 0x78, P0 ;  /* 0x000000780000780c */ /* 0x040fe20000784270 */
[-C--:B------:R-:W-:Y:S01]  /*9130*/  FMUL R53, R53, R154.reuse ;  /* 0x0000009a35357220 */ /* 0x080fe20000400000 */
[----:B------:R-:W-:Y:S01]  /*9140*/  ISETP.GT.AND P0, PT, R0, 0x79, P0 ;  /* 0x000000790000780c */ /* 0x000fe20000704270 */
[-C--:B------:R-:W-:Y:S01]  /*9150*/  FMUL R54, R54, R154.reuse ;  /* 0x0000009a36367220 */ /* 0x080fe20000400000 */
[----:B------:R-:W-:Y:S01]  /*9160*/  F2FP.BF16.F32.PACK_AB R45, RZ, R45 ;  /* 0x0000002dff2d723e */ /* 0x000fe200000010ff */
[----:B------:R-:W-:Y:S01]  /*9170*/  FMUL R55, R55, R154 ;  /* 0x0000009a37377220 */ /* 0x000fe20000400000 */
[----:B------:R-:W-:Y:S01]  /*9180*/  F2FP.BF16.F32.PACK_AB R46, RZ, R46 ;  /* 0x0000002eff2e723e */ /* 0x000fe200000010ff */
[----:B------:R-:W-:Y:S01]  /*9190*/  FMUL R56, R56, R154 ;  /* 0x0000009a38387220 */ /* 0x000fe20000400000 */
[----:B------:R-:W-:Y:S01]  /*91a0*/  F2FP.BF16.F32.PACK_AB R47, RZ, R47 ;  /* 0x0000002fff2f723e */ /* 0x000fe200000010ff */
[----:B------:R-:W-:Y:S01]  /*91b0*/  @P5 STG.E.U16 desc[UR36][R8.64+0xf0], R148 ;  /* 0x0000f09408005986 */ /* 0x000fe2000c101524 */
[----:B0-----:R-:W-:Y:S01]  /*91c0*/  IADD3 R4, P5, R21, R8, RZ ;  /* 0x0000000815047210 */ /* 0x001fe20007fbe0ff */
[----:B------:R-:W-:Y:S01]  /*91d0*/  FMUL R57, R57, R154 ;  /* 0x0000009a39397220 */ /* 0x000fe20000400000 */
[----:B------:R-:W-:Y:S01]  /*91e0*/  F2FP.BF16.F32.PACK_AB R48, RZ, R48 ;  /* 0x00000030ff30723e */ /* 0x000fe200000010ff */
[----:B------:R0:W-:Y:S01]  /*91f0*/  @P3 STG.E.U16 desc[UR36][R8.64+0xf2], R149 ;  /* 0x0000f29508003986 */ /* 0x0001e2000c101524 */
[C---:B------:R-:W-:Y:S01]  /*9200*/  ISETP.GT.AND P3, PT, R0.reuse, RZ, P1 ;  /* 0x000000ff0000720c */ /* 0x040fe20000f64270 */
[----:B------:R-:W-:Y:S01]  /*9210*/  IMAD.X R5, R15, 0x1, R9, P5 ;  /* 0x000000010f057824 */ /* 0x000fe200028e0609 */
[C---:B------:R-:W-:Y:S01]  /*9220*/  ISETP.GT.AND P5, PT, R0.reuse, RZ, P2 ;  /* 0x000000ff0000720c */ /* 0x040fe200017a4270 */
        /* <DEDUP_REMOVED lines=14> */
[----:B------:R-:W-:Y:S01]  /*9310*/  @P4 STG.E.U16 desc[UR36][R4.64+0x2], R25 ;  /* 0x0000021904004986 */ /* 0x000fe2000c101524 */
[----:B------:R-:W-:Y:S01]  /*9320*/  IADD3 R14, P4, R7, R4, RZ ;  /* 0x00000004070e7210 */ /* 0x000fe20007f9e0ff */
[--C-:B------:R-:W-:Y:S01]  /*9330*/  IMAD.X R9, R6, 0x1, R5.reuse, P3 ;  /* 0x0000000106097824 */ /* 0x100fe200018e0605 */
[----:B------:R-:W-:Y:S01]  /*9340*/  ISETP.GT.AND P3, PT, R0, 0x9, P2 ;  /* 0x000000090000780c */ /* 0x000fe20001764270 */
[-C--:B------:R-:W-:Y:S01]  /*9350*/  FMUL R62, R62, R154.reuse ;  /* 0x0000009a3e3e7220 */ /* 0x080fe20000400000 */
[----:B------:R-:W-:Y:S01]  /*9360*/  F2FP.BF16.F32.PACK_AB R53, RZ, R53 ;  /* 0x00000035ff35723e */ /* 0x000fe200000010ff */
[----:B------:R-:W-:Y:S01]  /*9370*/  IMAD.X R15, R6, 0x1, R5, P4 ;  /* 0x00000001060f7824 */ /* 0x000fe200020e0605 */
[----:B------:R-:W-:Y:S01]  /*9380*/  ISETP.GT.AND P4, PT, R0, 0x8, P1 ;  /* 0x000000080000780c */ /* 0x000fe20000f84270 */
[----:B------:R-:W-:Y:S01]  /*9390*/  FMUL R63, R63, R154 ;  /* 0x0000009a3f3f7220 */ /* 0x000fe20000400000 */
[----:B------:R-:W-:Y:S01]  /*93a0*/  F2FP.BF16.F32.PACK_AB R54, RZ, R54 ;  /* 0x00000036ff36723e */ /* 0x000fe200000010ff */
[-C--:B------:R-:W-:Y:S01]  /*93b0*/  FMUL R64, R64, R154.reuse ;  /* 0x0000009a40407220 */ /* 0x080fe20000400000 */
        /* <DEDUP_REMOVED lines=9> */
[----:B------:R-:W-:Y:S01]  /*9450*/  @P4 STG.E.U16 desc[UR36][R4.64+0x10], R28 ;  /* 0x0000101c04004986 */ /* 0x000fe2000c101524 */
[----:B------:R-:W-:Y:S01]  /*9460*/  ISETP.GT.AND P4, PT, R0, 0x10, P1 ;  /* 0x000000100000780c */ /* 0x000fe20000f84270 */
[-C--:B------:R-:W-:Y:S01]  /*9470*/  FMUL R68, R68, R154.reuse ;  /* 0x0000009a44447220 */ /* 0x080fe20000400000 */
[----:B------:R-:W-:Y:S01]  /*9480*/  F2FP.BF16.F32.PACK_AB R57, RZ, R57 ;  /* 0x00000039ff39723e */ /* 0x000fe200000010ff */
[-C--:B------:R-:W-:Y:S01]  /*9490*/  FMUL R69, R69, R154.reuse ;  /* 0x0000009a45457220 */ /* 0x080fe20000400000 */
        /* <DEDUP_REMOVED lines=14> */
[----:B------:R-:W-:Y:S01]  /*9580*/  FMUL R73, R73, R154 ;  /* 0x0000009a49497220 */ /* 0x000fe20000400000 */
[----:B------:R-:W-:Y:S01]  /*9590*/  F2FP.BF16.F32.PACK_AB R61, RZ, R61 ;  /* 0x0000003dff3d723e */ /* 0x000fe200000010ff */
[----:B------:R-:W-:Y:S01]  /*95a0*/  @P5 STG.E.U16 desc[UR36][R4.64+0x22], R33 ;  /* 0x0000222104005986 */ /* 0x000fe2000c101524 */
[----:B------:R-:W-:Y:S01]  /*95b0*/  ISETP.GT.AND P5, PT, R0, 0x19, P1 ;  /* 0x000000190000780c */ /* 0x000fe20000fa4270 */
[--C-:B------:R-:W-:Y:S01]  /*95c0*/  @P0 IMAD.MOV.U32 R6, RZ, RZ, R12.reuse ;  /* 0x000000ffff060224 */ /* 0x100fe200078e000c */
[----:B------:R-:W-:Y:S01]  /*95d0*/  F2FP.BF16.F32.PACK_AB R62, RZ, R62 ;  /* 0x0000003eff3e723e */ /* 0x000fe200000010ff */
[--C-:B------:R-:W-:Y:S01]  /*95e0*/  @P0 IMAD.MOV.U32 R7, RZ, RZ, R13.reuse ;  /* 0x000000ffff070224 */ /* 0x100fe200078e000d */
[----:B------:R-:W-:Y:S01]  /*95f0*/  F2FP.BF16.F32.PACK_AB R63, RZ, R63 ;  /* 0x0000003fff3f723e */ /* 0x000fe200000010ff */
[----:B------:R-:W-:Y:S01]  /*9600*/  FMUL R74, R74, R154 ;  /* 0x0000009a4a4a7220 */ /* 0x000fe20000400000 */
[----:B------:R-:W-:Y:S01]  /*9610*/  F2FP.BF16.F32.PACK_AB R64, RZ, R64 ;  /* 0x00000040ff40723e */ /* 0x000fe200000010ff */
[-C--:B------:R-:W-:Y:S01]  /*9620*/  FMUL R75, R75, R154.reuse ;  /* 0x0000009a4b4b7220 */ /* 0x080fe20000400000 */
[----:B------:R0:W-:Y:S01]  /*9630*/  @P0 STG.E.U16 desc[UR36][R6.64+0x20], R34 ;  /* 0x0000202206000986 */ /* 0x0001e2000c101524 */
        /* <DEDUP_REMOVED lines=9> */
[----:B------:R-:W-:Y:S01]  /*96d0*/  FMUL R80, R80, R154 ;  /* 0x0000009a50507220 */ /* 0x000fe20000400000 */
[----:B------:R-:W-:Y:S01]  /*96e0*/  F2FP.BF16.F32.PACK_AB R69, RZ, R69 ;  /* 0x00000045ff45723e */ /* 0x000fe200000010ff */
[----:B0-----:R-:W-:Y:S01]  /*96f0*/  @P3 IMAD.MOV.U32 R6, RZ, RZ, R12 ;  /* 0x000000ffff063224 */ /* 0x001fe200078e000c */
[----:B------:R-:W-:Y:S01]  /*9700*/  F2FP.BF16.F32.PACK_AB R70, RZ, R70 ;  /* 0x00000046ff46723e */ /* 0x000fe200000010ff */
[--C-:B------:R-:W-:Y:S01]  /*9710*/  @P3 IMAD.MOV.U32 R7, RZ, RZ, R13.reuse ;  /* 0x000000ffff073224 */ /* 0x100fe200078e000d */
[----:B------:R-:W-:Y:S01]  /*9720*/  F2FP.BF16.F32.PACK_AB R71, RZ, R71 ;  /* 0x00000047ff47723e */ /* 0x000fe200000010ff */
[----:B------:R-:W-:Y:S01]  /*9730*/  FMUL R81, R81, R154 ;  /* 0x0000009a51517220 */ /* 0x000fe20000400000 */
[----:B------:R-:W-:Y:S01]  /*9740*/  F2FP.BF16.F32.PACK_AB R72, RZ, R72 ;  /* 0x00000048ff48723e */ /* 0x000fe200000010ff */
[-C--:B------:R-:W-:Y:S01]  /*9750*/  FMUL R82, R82, R154.reuse ;  /* 0x0000009a52527220 */ /* 0x080fe20000400000 */
[----:B------:R0:W-:Y:S01]  /*9760*/  @P3 STG.E.U16 desc[UR36][R6.64+0x22], R35 ;  /* 0x0000222306003986 */ /* 0x0001e2000c101524 */
        /* <DEDUP_REMOVED lines=11> */
[----:B0-----:R-:W-:Y:S01]  /*9820*/  @P0 IMAD.MOV.U32 R7, RZ, RZ, R13 ;  /* 0x000000ffff070224 */ /* 0x001fe200078e000d */
[----:B------:R-:W-:Y:S01]  /*9830*/  @P0 MOV R6, R12 ;  /* 0x0000000c00060202 */ /* 0x000fe20000000f00 */
[----:B------:R-:W-:Y:S01]  /*9840*/  FMUL R86, R86, R154 ;  /* 0x0000009a56567220 */ /* 0x000fe20000400000 */
[----:B------:R-:W-:Y:S01]  /*9850*/  F2FP.BF16.F32.PACK_AB R76, RZ, R76 ;  /* 0x0000004cff4c723e */ /* 0x000fe200000010ff */
[----:B------:R-:W-:Y:S01]  /*9860*/  FMUL R87, R87, R154 ;  /* 0x0000009a57577220 */ /* 0x000fe20000400000 */
[----:B------:R-:W-:Y:S01]  /*9870*/  F2FP.BF16.F32.PACK_AB R77, RZ, R77 ;  /* 0x0000004dff4d723e */ /* 0x000fe200000010ff */
[----:B------:R0:W-:Y:S01]  /*9880*/  @P0 STG.E.U16 desc[UR36][R6.64+0x30], R38 ;  /* 0x0000302606000986 */ /* 0x0001e2000c101524 */
[----:B------:R-:W-:-:S02]  /*9890*/  ISETP.GT.AND P0, PT, R0, 0x20, P2 ;  /* 0x000000200000780c */ /* 0x000fc40001704270 */
[----:B------:R-:W-:Y:S02]  /*98a0*/  F2FP.BF16.F32.PACK_AB R78, RZ, R78 ;  /* 0x0000004eff4e723e */ /* 0x000fe400000010ff */
[----:B------:R-:W-:Y:S02]  /*98b0*/  F2FP.BF16.F32.PACK_AB R79, RZ, R79 ;  /* 0x0000004fff4f723e */ /* 0x000fe400000010ff */
[----:B------:R-:W-:Y:S02]  /*98c0*/  F2FP.BF16.F32.PACK_AB R80, RZ, R80 ;  /* 0x00000050ff50723e */ /* 0x000fe400000010ff */
[----:B------:R-:W-:Y:S02]  /*98d0*/  F2FP.BF16.F32.PACK_AB R81, RZ, R81 ;  /* 0x00000051ff51723e */ /* 0x000fe400000010ff */
[----:B------:R-:W-:Y:S01]  /*98e0*/  F2FP.BF16.F32.PACK_AB R82, RZ, R82 ;  /* 0x00000052ff52723e */ /* 0x000fe200000010ff */
[----:B0-----:R-:W-:Y:S01]  /*98f0*/  @P3 IMAD.MOV.U32 R6, RZ, RZ, R12 ;  /* 0x000000ffff063224 */ /* 0x001fe200078e000c */
[----:B------:R-:W-:Y:S01]  /*9900*/  F2FP.BF16.F32.PACK_AB R83, RZ, R83 ;  /* 0x00000053ff53723e */ /* 0x000fe200000010ff */
[----:B------:R-:W-:Y:S01]  /*9910*/  @P3 IMAD.MOV.U32 R7, RZ, RZ, R13 ;  /* 0x000000ffff073224 */ /* 0x000fe200078e000d */
[----:B------:R-:W-:-:S02]  /*9920*/  F2FP.BF16.F32.PACK_AB R84, RZ, R84 ;  /* 0x00000054ff54723e */ /* 0x000fc400000010ff */
[----:B------:R-:W-:Y:S02]  /*9930*/  F2FP.BF16.F32.PACK_AB R85, RZ, R85 ;  /* 0x00000055ff55723e */ /* 0x000fe400000010ff */
[----:B------:R0:W-:Y:S01]  /*9940*/  @P3 STG.E.U16 desc[UR36][R6.64+0x32], R39 ;  /* 0x0000322706003986 */ /* 0x0001e2000c101524 */
[C---:B------:R-:W-:Y:S02]  /*9950*/  ISETP.GT.AND P3, PT, R0.reuse, 0x21, P2 ;  /* 0x000000210000780c */ /* 0x040fe40001764270 */
[----:B------:R-:W-:Y:S01]  /*9960*/  F2FP.BF16.F32.PACK_AB R86, RZ, R86 ;  /* 0x00000056ff56723e */ /* 0x000fe200000010ff */
[----:B------:R-:W-:Y:S01]  /*9970*/  @P4 STG.E.U16 desc[UR36][R4.64+0x40], R40 ;  /* 0x0000402804004986 */ /* 0x000fe2000c101524 */
[C---:B------:R-:W-:Y:S02]  /*9980*/  ISETP.GT.AND P4, PT, R0.reuse, 0x28, P1 ;  /* 0x000000280000780c */ /* 0x040fe40000f84270 */
[----:B------:R-:W-:Y:S01]  /*9990*/  F2FP.BF16.F32.PACK_AB R87, RZ, R87 ;  /* 0x00000057ff57723e */ /* 0x000fe200000010ff */
[----:B------:R-:W-:Y:S01]  /*99a0*/  @P5 STG.E.U16 desc[UR36][R4.64+0x42], R41 ;  /* 0x0000422904005986 */ /* 0x000fe2000c101524 */
[----:B------:R-:W-:Y:S01]  /*99b0*/  ISETP.GT.AND P5, PT, R0, 0x29, P1 ;  /* 0x000000290000780c */ /* 0x000fe20000fa4270 */
[----:B0-----:R-:W-:-:S02]  /*99c0*/  @P0 IMAD.MOV.U32 R6, RZ, RZ, R12 ;  /* 0x000000ffff060224 */ /* 0x001fc400078e000c */
[----:B------:R-:W-:-:S05]  /*99d0*/  @P0 IMAD.MOV.U32 R7, RZ, RZ, R13 ;  /* 0x000000ffff070224 */ /* 0x000fca00078e000d */
[----:B------:R0:W-:Y:S01]  /*99e0*/  @P0 STG.E.U16 desc[UR36][R6.64+0x40], R42 ;  /* 0x0000402a06000986 */ /* 0x0001e2000c101524 */
[----:B------:R-:W-:Y:S01]  /*99f0*/  ISETP.GT.AND P0, PT, R0, 0x28, P2 ;  /* 0x000000280000780c */ /* 0x000fe20001704270 */
[----:B0-----:R-:W-:Y:S02]  /*9a00*/  @P3 IMAD.MOV.U32 R6, RZ, RZ, R12 ;  /* 0x000000ffff063224 */ /* 0x001fe400078e000c */
[----:B------:R-:W-:-:S05]  /*9a10*/  @P3 IMAD.MOV.U32 R7, RZ, RZ, R13 ;  /* 0x000000ffff073224 */ /* 0x000fca00078e000d */
[----:B------:R0:W-:Y:S01]  /*9a20*/  @P3 STG.E.U16 desc[UR36][R6.64+0x42], R43 ;  /* 0x0000422b06003986 */ /* 0x0001e2000c101524 */
[----:B------:R-:W-:-:S03]  /*9a30*/  ISETP.GT.AND P3, PT, R0, 0x29, P2 ;  /* 0x000000290000780c */ /* 0x000fc60001764270 */
[----:B------:R-:W-:Y:S01]  /*9a40*/  @P4 STG.E.U16 desc[UR36][R4.64+0x50], R44 ;  /* 0x0000502c04004986 */ /* 0x000fe2000c101524 */
[----:B------:R-:W-:-:S03]  /*9a50*/  ISETP.GT.AND P4, PT, R0, 0x30, P1 ;  /* 0x000000300000780c */ /* 0x000fc60000f84270 */
[----:B------:R-:W-:Y:S01]  /*9a60*/  @P5 STG.E.U16 desc[UR36][R4.64+0x52], R45 ;  /* 0x0000522d04005986 */ /* 0x000fe2000c101524 */
[----:B------:R-:W-:Y:S01]  /*9a70*/  ISETP.GT.AND P5, PT, R0, 0x31, P1 ;  /* 0x000000310000780c */ /* 0x000fe20000fa4270 */
[----:B0-----:R-:W-:Y:S01]  /*9a80*/  @P0 IMAD.MOV.U32 R6, RZ, RZ, R12 ;  /* 0x000000ffff060224 */ /* 0x001fe200078e000c */
[----:B------:R-:W-:-:S05]  /*9a90*/  @P0 MOV R7, R13 ;  /* 0x0000000d00070202 */ /* 0x000fca0000000f00 */
        /* <DEDUP_REMOVED lines=10> */
[----:B0-----:R-:W-:Y:S02]  /*9b40*/  @P0 IMAD.MOV.U32 R6, RZ, RZ, R12 ;  /* 0x000000ffff060224 */ /* 0x001fe400078e000c */
        /* <DEDUP_REMOVED lines=14> */
[----:B------:R-:W-:Y:S02]  /*9c30*/  ISETP.GT.AND P0, PT, R0, 0x40, P2 ;  /* 0x000000400000780c */ /* 0x000fe40001704270 */
[----:B0-----:R-:W-:Y:S01]  /*9c40*/  @P3 MOV R6, R12 ;  /* 0x0000000c00063202 */ /* 0x001fe20000000f00 */
        /* <DEDUP_REMOVED lines=23> */
[----:B0-----:R-:W-:Y:S01]  /*9dc0*/  @P3 IMAD.MOV.U32 R6, RZ, RZ, R12 ;  /* 0x000000ffff063224 */ /* 0x001fe200078e000c */
[----:B------:R-:W-:-:S05]  /*9dd0*/  @P3 MOV R7, R13 ;  /* 0x0000000d00073202 */ /* 0x000fca0000000f00 */
        /* <DEDUP_REMOVED lines=29> */
[----:B------:R-:W-:Y:S02]  /*9fb0*/  ISETP.GT.AND P5, PT, R0, 0x69, P1 ;  /* 0x000000690000780c */ /* 0x000fe40000fa4270 */
[----:B0-----:R-:W-:Y:S01]  /*9fc0*/  @P0 MOV R6, R12 ;  /* 0x0000000c00060202 */ /* 0x001fe20000000f00 */
        /* <DEDUP_REMOVED lines=18> */
[C---:B------:R-:W-:Y:S02]  /*a0f0*/  ISETP.GT.AND P3, PT, R0.reuse, 0x78, P1 ;  /* 0x000000780000780c */ /* 0x040fe40000f64270 */
[C---:B------:R-:W-:Y:S01]  /*a100*/  ISETP.GT.AND P1, PT, R0.reuse, 0x79, P1 ;  /* 0x000000790000780c */ /* 0x040fe20000f24270 */
[----:B------:R-:W-:Y:S01]  /*a110*/  @P4 STG.E.U16 desc[UR36][R4.64+0xe0], R80 ;  /* 0x0000e05004004986 */ /* 0x000fe2000c101524 */
[----:B------:R-:W-:-:S03]  /*a120*/  ISETP.GT.AND P4, PT, R0, 0x71, P2 ;  /* 0x000000710000780c */ /* 0x000fc60001784270 */
[----:B------:R-:W-:Y:S01]  /*a130*/  @P5 STG.E.U16 desc[UR36][R4.64+0xe2], R81 ;  /* 0x0000e25104005986 */ /* 0x000fe2000c101524 */
[C---:B------:R-:W-:Y:S02]  /*a140*/  ISETP.GT.AND P5, PT, R0.reuse, 0x78, P2 ;  /* 0x000000780000780c */ /* 0x040fe400017a4270 */
[----:B------:R-:W-:Y:S01]  /*a150*/  ISETP.GT.AND P2, PT, R0, 0x79, P2 ;  /* 0x000000790000780c */ /* 0x000fe20001744270 */
[----:B0-----:R-:W-:Y:S01]  /*a160*/  @P0 IMAD.MOV.U32 R6, RZ, RZ, R12 ;  /* 0x000000ffff060224 */ /* 0x001fe200078e000c */
[----:B------:R-:W-:-:S05]  /*a170*/  @P0 MOV R7, R13 ;  /* 0x0000000d00070202 */ /* 0x000fca0000000f00 */
[----:B------:R0:W-:Y:S02]  /*a180*/  @P0 STG.E.U16 desc[UR36][R6.64+0xe0], R82 ;  /* 0x0000e05206000986 */ /* 0x0001e4000c101524 */
[----:B0-----:R-:W-:Y:S02]  /*a190*/  @P4 IMAD.MOV.U32 R6, RZ, RZ, R12 ;  /* 0x000000ffff064224 */ /* 0x001fe400078e000c */
[----:B------:R-:W-:-:S05]  /*a1a0*/  @P4 IMAD.MOV.U32 R7, RZ, RZ, R13 ;  /* 0x000000ffff074224 */ /* 0x000fca00078e000d */
[----:B------:R-:W-:Y:S04]  /*a1b0*/  @P4 STG.E.U16 desc[UR36][R6.64+0xe2], R83 ;  /* 0x0000e25306004986 */ /* 0x000fe8000c101524 */
[----:B------:R-:W-:Y:S04]  /*a1c0*/  @P3 STG.E.U16 desc[UR36][R4.64+0xf0], R84 ;  /* 0x0000f05404003986 */ /* 0x000fe8000c101524 */
[----:B------:R0:W-:Y:S02]  /*a1d0*/  @P1 STG.E.U16 desc[UR36][R4.64+0xf2], R85 ;  /* 0x0000f25504001986 */ /* 0x0001e4000c101524 */
[----:B0-----:R-:W-:-:S02]  /*a1e0*/  @P5 IMAD.MOV.U32 R4, RZ, RZ, R12 ;  /* 0x000000ffff045224 */ /* 0x001fc400078e000c */
[----:B------:R-:W-:-:S05]  /*a1f0*/  @P5 IMAD.MOV.U32 R5, RZ, RZ, R13 ;  /* 0x000000ffff055224 */ /* 0x000fca00078e000d */
[----:B------:R0:W-:Y:S04]  /*a200*/  @P5 STG.E.U16 desc[UR36][R4.64+0xf0], R86 ;  /* 0x0000f05604005986 */ /* 0x0001e8000c101524 */
[----:B------:R0:W-:Y:S02]  /*a210*/  @P2 STG.E.U16 desc[UR36][R12.64+0xf2], R87 ;  /* 0x0000f2570c002986 */ /* 0x0001e4000c101524 */
.L_x_280:
[----:B------:R-:W-:Y:S05]  /*a220*/  BSYNC B0 ;  /* 0x0000000000007941 */ /* 0x000fea0003800000 */
.L_x_28:
[----:B------:R-:W-:Y:S01]  /*a230*/  ULDC UR4, c[0x0][0xc] ;  /* 0x0000030000047ab9 */ /* 0x000fe20000000800 */
[----:B------:R-:W-:Y:S01]  /*a240*/  ULDC UR5, c[0x0][0x10] ;  /* 0x0000040000057ab9 */ /* 0x000fe20000000800 */
[----:B0-----:R-:W0:Y:S01]  /*a250*/  LDC R3, c[0x0][0x14] ;  /* 0x00000500ff037b82 */ /* 0x001e220000000800 */
[----:B------:R-:W-:Y:S01]  /*a260*/  UIMAD.WIDE.U32 UR4, UR4, UR5, URZ ;  /* 0x00000005040472a5 */ /* 0x000fe2000f8e003f */
[----:B------:R-:W-:Y:S01]  /*a270*/  PRMT R0, RZ, 0x7610, R0 ;  /* 0x00007610ff007816 */ /* 0x000fe20000000000 */
[----:B------:R-:W-:Y:S02]  /*a280*/  IMAD.MOV.U32 R153, RZ, RZ, -0x1 ;  /* 0xffffffffff997424 */ /* 0x000fe400078e00ff */
[----:B------:R-:W-:Y:S02]  /*a290*/  IMAD.MOV.U32 R23, RZ, RZ, -0x1 ;  /* 0xffffffffff177424 */ /* 0x000fe400078e00ff */
[----:B0-----:R-:W-:-:S04]  /*a2a0*/  IMAD.WIDE.U32 R16, R3, UR4, R16 ;  /* 0x0000000403107c25 */ /* 0x001fc8000f8e0010 */
[----:B------:R-:W-:Y:S01]  /*a2b0*/  IMAD R3, R3, UR5, RZ ;  /* 0x0000000503037c24 */ /* 0x000fe2000f8e02ff */
[----:B------:R-:W-:Y:S02]  /*a2c0*/  ULDC.64 UR4, c[0x0][0x650] ;  /* 0x0001940000047ab9 */ /* 0x000fe40000000a00 */
[----:B------:R-:W-:Y:S01]  /*a2d0*/  ISETP.GE.U32.AND P0, PT, R16, UR4, PT ;  /* 0x0000000410007c0c */ /* 0x000fe2000bf06070 */
[----:B------:R-:W-:-:S05]  /*a2e0*/  IMAD.IADD R17, R17, 0x1, R3 ;  /* 0x0000000111117824 */ /* 0x000fca00078e0203 */
[----:B------:R-:W-:-:S13]  /*a2f0*/  ISETP.GE.U32.AND.EX P0, PT, R17, UR5, PT, P0 ;  /* 0x0000000511007c0c */ /* 0x000fda000bf06100 */
[----:B------:R-:W-:Y:S05]  /*a300*/  @P0 BRA `(.L_x_281) ;  /* 0x0000000400640947 */ /* 0x000fea0003800000 */
[----:B------:R-:W0:Y:S01]  /*a310*/  S2R R12, SR_CTAID.X ;  /* 0x00000000000c7919 */ /* 0x000e220000002500 */
[----:B-12---:R-:W1:Y:S01]  /*a320*/  LDC.64 R10, c[0x0][0x628] ;  /* 0x00018a00ff0a7b82 */ /* 0x006e620000000a00 */
[----:B------:R-:W-:Y:S01]  /*a330*/  ULDC UR4, c[0x0][0x150] ;  /* 0x0000540000047ab9 */ /* 0x000fe20000000800 */
[----:B------:R-:W-:Y:S01]  /*a340*/  IMAD.MOV.U32 R8, RZ, RZ, R16 ;  /* 0x000000ffff087224 */ /* 0x000fe200078e0010 */
[----:B------:R-:W2:Y:S01]  /*a350*/  S2R R24, SR_CTAID.Y ;  /* 0x0000000000187919 */ /* 0x000ea20000002600 */
[----:B------:R-:W-:-:S04]  /*a360*/  MOV R9, R17 ;  /* 0x0000001100097202 */ /* 0x000fc80000000f00 */
[----:B------:R-:W2:Y:S08]  /*a370*/  LDC R21, c[0x0][0x144] ;  /* 0x00005100ff157b82 */ /* 0x000eb00000000800 */
[----:B------:R-:W2:Y:S08]  /*a380*/  LDC R0, c[0x0][0x630] ;  /* 0x00018c00ff007b82 */ /* 0x000eb00000000800 */
[----:B------:R-:W2:Y:S01]  /*a390*/  LDC.64 R14, c[0x0][0x620] ;  /* 0x00018800ff0e7b82 */ /* 0x000ea20000000a00 */
[----:B-1----:R-:W-:-:S04]  /*a3a0*/  ISETP.NE.U32.AND P0, PT, R10, RZ, PT ;  /* 0x000000ff0a00720c */ /* 0x002fc80003f05070 */
[----:B------:R-:W-:Y:S02]  /*a3b0*/  ISETP.NE.AND.EX P0, PT, R11, RZ, PT, P0 ;  /* 0x000000ff0b00720c */ /* 0x000fe40003f05300 */
[----:B0-----:R-:W-:-:S05]  /*a3c0*/  I2FP.F32.U32 R3, R12 ;  /* 0x0000000c00037245 */ /* 0x001fca0000201000 */
[----:B------:R-:W-:-:S04]  /*a3d0*/  FMUL R3, R3, UR4 ;  /* 0x0000000403037c20 */ /* 0x000fc80008400000 */
[----:B------:R0:W1:Y:S02]  /*a3e0*/  F2I.U32.TRUNC.NTZ R20, R3 ;  /* 0x0000000300147305 */ /* 0x000064000020f000 */
[----:B------:R-:W-:Y:S05]  /*a3f0*/  @!P0 BRA `(.L_x_282) ;  /* 0x0000000000288947 */ /* 0x000fea0003800000 */
[----:B0-----:R-:W0:Y:S02]  /*a400*/  LDC R3, c[0x0][0x634] ;  /* 0x00018d00ff037b82 */ /* 0x001e240000000800 */
        /* <DEDUP_REMOVED lines=9> */
.L_x_282:
[----:B------:R-:W3:Y:S01]  /*a4a0*/  LDC.64 R28, c[0x0][0x640] ;  /* 0x00019000ff1c7b82 */ /* 0x000ee20000000a00 */
[-CC-:B--2---:R-:W-:Y:S01]  /*a4b0*/  SHF.R.U64 R23, R8, R0.reuse, R9.reuse ;  /* 0x0000000008177219 */ /* 0x184fe20000001209 */
[----:B-1----:R-:W-:Y:S01]  /*a4c0*/  IMAD.MOV R20, RZ, RZ, -R20 ;  /* 0x000000ffff147224 */ /* 0x002fe200078e0a14 */
[----:B------:R-:W-:Y:S01]  /*a4d0*/  SHF.R.U32.HI R0, RZ, R0, R9 ;  /* 0x00000000ff007219 */ /* 0x000fe20000011609 */
[----:B------:R-:W-:Y:S01]  /*a4e0*/  ULDC UR4, c[0x0][0x154] ;  /* 0x0000550000047ab9 */ /* 0x000fe20000000800 */
[----:B0-----:R-:W-:Y:S01]  /*a4f0*/  IADD3 R3, P0, RZ, -R23, RZ ;  /* 0x80000017ff037210 */ /* 0x001fe20007f1e0ff */
[----:B------:R-:W-:Y:S02]  /*a500*/  IMAD R21, R21, R20, R12 ;  /* 0x0000001415157224 */ /* 0x000fe400078e020c */
[----:B------:R-:W0:Y:S01]  /*a510*/  LDC R6, c[0x0][0x618] ;  /* 0x00018600ff067b82 */ /* 0x000e220000000800 */
[----:B------:R-:W-:Y:S02]  /*a520*/  IMAD.MOV.U32 R7, RZ, RZ, 0x1 ;  /* 0x00000001ff077424 */ /* 0x000fe400078e00ff */
[----:B------:R-:W-:-:S04]  /*a530*/  IMAD.X R5, RZ, RZ, ~R0, P0 ;  /* 0x000000ffff057224 */ /* 0x000fc800000e0e00 */
[-C--:B------:R-:W-:Y:S01]  /*a540*/  IMAD R0, R5, R14.reuse, RZ ;  /* 0x0000000e05007224 */ /* 0x080fe200078e02ff */
[----:B------:R-:W1:Y:S01]  /*a550*/  LDC R8, c[0x0][0x608] ;  /* 0x00018200ff087b82 */ /* 0x000e620000000800 */
[----:B------:R-:W-:-:S04]  /*a560*/  IMAD.WIDE.U32 R4, R3, R14, R16 ;  /* 0x0000000e03047225 */ /* 0x000fc800078e0010 */
[----:B------:R-:W-:Y:S01]  /*a570*/  IMAD R3, R3, R15, R0 ;  /* 0x0000000f03037224 */ /* 0x000fe200078e0200 */
[----:B------:R-:W-:Y:S02]  /*a580*/  I2FP.F32.U32 R0, R24 ;  /* 0x0000001800007245 */ /* 0x000fe40000201000 */
[----:B------:R-:W2:Y:S01]  /*a590*/  LDC R26, c[0x0][0x658] ;  /* 0x00019600ff1a7b82 */ /* 0x000ea20000000800 */
[----:B------:R-:W-:Y:S01]  /*a5a0*/  IMAD.IADD R3, R5, 0x1, R3 ;  /* 0x0000000105037824 */ /* 0x000fe200078e0203 */
[----:B---3--:R-:W-:Y:S01]  /*a5b0*/  ISETP.NE.U32.AND P0, PT, R28, RZ, PT ;  /* 0x000000ff1c00720c */ /* 0x008fe20003f05070 */
[----:B------:R-:W-:Y:S01]  /*a5c0*/  FMUL R0, R0, UR4 ;  /* 0x0000000400007c20 */ /* 0x000fe20008400000 */
[----:B------:R-:W-:Y:S02]  /*a5d0*/  IMAD.MOV.U32 R5, RZ, RZ, -0x1 ;  /* 0xffffffffff057424 */ /* 0x000fe400078e00ff */
[----:B------:R-:W-:Y:S01]  /*a5e0*/  ISETP.NE.AND.EX P0, PT, R29, RZ, PT, P0 ;  /* 0x000000ff1d00720c */ /* 0x000fe20003f05300 */
[----:B------:R3:W2:Y:S01]  /*a5f0*/  F2I.U32.TRUNC.NTZ R13, R0 ;  /* 0x00000000000d7305 */ /* 0x0006a2000020f000 */
[----:B------:R-:W3:Y:S01]  /*a600*/  LDC R15, c[0x0][0x148] ;  /* 0x00005200ff0f7b82 */ /* 0x000ee20000000800 */
[----:B0-----:R-:W-:-:S02]  /*a610*/  SHF.R.U64 R12, R4, R6, R3 ;  /* 0x00000006040c7219 */ /* 0x001fc40000001203 */
[----:B------:R-:W-:-:S05]  /*a620*/  SHF.R.U32.HI R3, RZ, R6, R3 ;  /* 0x00000006ff037219 */ /* 0x000fca0000011603 */
[----:B------:R-:W0:Y:S01]  /*a630*/  LDC R20, c[0x0][0x600] ;  /* 0x00018000ff147b82 */ /* 0x000e220000000800 */
[-CC-:B-1----:R-:W-:Y:S02]  /*a640*/  SHF.R.U64 R10, R12, R8.reuse, R3.reuse ;  /* 0x000000080c0a7219 */ /* 0x182fe40000001203 */
[----:B------:R-:W-:-:S05]  /*a650*/  SHF.R.U32.HI R3, RZ, R8, R3 ;  /* 0x00000008ff037219 */ /* 0x000fca0000011603 */
[----:B------:R-:W1:Y:S01]  /*a660*/  LDC R27, c[0x0][0x648] ;  /* 0x00019200ff1b7b82 */ /* 0x000e620000000800 */
[-C--:B--2---:R-:W-:Y:S02]  /*a670*/  SHF.L.U32 R4, R5, R26.reuse, RZ ;  /* 0x0000001a05047219 */ /* 0x084fe400000006ff */
[--C-:B------:R-:W-:Y:S02]  /*a680*/  SHF.R.U64 R14, R10, R26, R3.reuse ;  /* 0x0000001a0a0e7219 */ /* 0x100fe40000001203 */
[----:B------:R-:W-:Y:S02]  /*a690*/  LOP3.LUT R25, RZ, R4, RZ, 0x33, !PT ;  /* 0x00000004ff197212 */ /* 0x000fe400078e33ff */
[-C--:B------:R-:W-:Y:S01]  /*a6a0*/  SHF.R.U32.HI R5, RZ, R26.reuse, R3 ;  /* 0x0000001aff057219 */ /* 0x080fe20000011603 */
[----:B------:R-:W2:Y:S01]  /*a6b0*/  LDC R30, c[0x0][0x638] ;  /* 0x00018e00ff1e7b82 */ /* 0x000ea20000000800 */
[----:B------:R-:W-:Y:S02]  /*a6c0*/  SHF.L.U32 R152, R7, R26, RZ ;  /* 0x0000001a07987219 */ /* 0x000fe400000006ff */
[----:B------:R-:W-:-:S05]  /*a6d0*/  MOV R4, R14 ;  /* 0x0000000e00047202 */ /* 0x000fca0000000f00 */
[----:B------:R-:W0:Y:S01]  /*a6e0*/  LDC R31, c[0x0][0x610] ;  /* 0x00018400ff1f7b82 */ /* 0x000e220000000800 */
[----:B------:R-:W-:Y:S05]  /*a6f0*/  @!P0 BRA `(.L_x_283) ;  /* 0x0000000000288947 */ /* 0x000fea0003800000 */
[----:B------:R-:W4:Y:S02]  /*a700*/  LDC R3, c[0x0][0x64c] ;  /* 0x00019300ff037b82 */ /* 0x000f240000000800 */
[----:B----4-:R-:W-:-:S05]  /*a710*/  IADD3 R3, P0, R14, R3, RZ ;  /* 0x000000030e037210 */ /* 0x010fca0007f1e0ff */
        /* <DEDUP_REMOVED lines=8> */
.L_x_283:
[----:B------:R-:W-:Y:S01]  /*a7a0*/  ISETP.NE.AND P0, PT, R2, 0x1, PT ;  /* 0x000000010200780c */ /* 0x000fe20003f05270 */
[----:B0-----:R-:W-:Y:S01]  /*a7b0*/  VIADD R7, R20, 0xffffffff ;  /* 0xffffffff14077836 */ /* 0x001fe20000000000 */
[----:B-1-3--:R-:W-:Y:S01]  /*a7c0*/  SHF.R.U64 R0, R4, R27, R5 ;  /* 0x0000001b04007219 */ /* 0x00afe20000001205 */
[----:B------:R-:W-:Y:S01]  /*a7d0*/  IMAD.MOV R13, RZ, RZ, -R13 ;  /* 0x000000ffff0d7224 */ /* 0x000fe200078e0a0d */
[----:B------:R-:W-:Y:S01]  /*a7e0*/  LOP3.LUT R5, R10, R25, RZ, 0xc0, !PT ;  /* 0x000000190a057212 */ /* 0x000fe200078ec0ff */
[----:B------:R-:W-:Y:S02]  /*a7f0*/  IMAD.MOV.U32 R4, RZ, RZ, 0x1 ;  /* 0x00000001ff047424 */ /* 0x000fe400078e00ff */
[----:B------:R-:W-:Y:S02]  /*a800*/  IMAD.MOV R3, RZ, RZ, -R0 ;  /* 0x000000ffff037224 */ /* 0x000fe400078e0a00 */
[----:B------:R-:W-:Y:S01]  /*a810*/  IMAD R152, R152, R0, R5 ;  /* 0x0000000098987224 */ /* 0x000fe200078e0205 */
[----:B------:R-:W-:Y:S01]  /*a820*/  LOP3.LUT R5, R12, R7, RZ, 0xc0, !PT ;  /* 0x000000070c057212 */ /* 0x000fe200078ec0ff */
[----:B--2---:R-:W-:-:S02]  /*a830*/  IMAD R0, R3, R30, R14 ;  /* 0x0000001e03007224 */ /* 0x004fc400078e020e */
[----:B------:R-:W-:Y:S02]  /*a840*/  @P0 IMAD R21, R15, R13, R24 ;  /* 0x0000000d0f150224 */ /* 0x000fe400078e0218 */
[----:B------:R-:W-:Y:S01]  /*a850*/  IMAD R3, R0, R20, R5 ;  /* 0x0000001400037224 */ /* 0x000fe200078e0205 */
[----:B------:R-:W-:Y:S01]  /*a860*/  PRMT R0, R4, 0x7610, R0 ;  /* 0x0000761004007816 */ /* 0x000fe20000000000 */
[----:B------:R-:W-:-:S05]  /*a870*/  IMAD R152, R152, R31, R21 ;  /* 0x0000001f98987224 */ /* 0x000fca00078e0215 */
[----:B------:R-:W-:Y:S02]  /*a880*/  SEL R153, R3, R152, !P0 ;  /* 0x0000009803997207 */ /* 0x000fe40004000000 */
[----:B------:R-:W-:-:S07]  /*a890*/  SEL R152, R152, R3, !P0 ;  /* 0x0000000398987207 */ /* 0x000fce0004000000 */
.L_x_281:
[----:B------:R-:W-:-:S13]  /*a8a0*/  LOP3.LUT P0, RZ, R0, 0xff, RZ, 0xc0, !PT ;  /* 0x000000ff00ff7812 */ /* 0x000fda000780c0ff */
[----:B------:R-:W-:Y:S05]  /*a8b0*/  @P0 BRA `(.L_x_284) ;  /* 0xffffff64009c0947 */ /* 0x000fea000383ffff */
[----:B------:R-:W-:Y:S05]  /*a8c0*/  EXIT ;  /* 0x000000000000794d */ /* 0x000fea0003800000 */
.L_x_3:
[----:B0-----:R-:W-:Y:S01]  /*a8d0*/  ULDC.64 UR4, c[0x0][0x650] ;  /* 0x0001940000047ab9 */ /* 0x001fe20000000a00 */
        /* <DEDUP_REMOVED lines=25> */
.L_x_286:
[--C-:B------:R-:W-:Y:S01]  /*aa70*/  SHF.R.U64 R12, R10, R14, R11.reuse ;  /* 0x0000000e0a0c7219 */ /* 0x100fe2000000120b */
[----:B------:R-:W0:Y:S01]  /*aa80*/  LDC R22, c[0x0][0x618] ;  /* 0x00018600ff167b82 */ /* 0x000e220000000800 */
[----:B------:R-:W-:Y:S01]  /*aa90*/  I2FP.F32.U32 R6, R4 ;  /* 0x0000000400067245 */ /* 0x000fe20000201000 */
[----:B------:R-:W-:Y:S01]  /*aaa0*/  ULDC UR4, c[0x0][0x150] ;  /* 0x0000540000047ab9 */ /* 0x000fe20000000800 */
[----:B------:R-:W-:Y:S02]  /*aab0*/  SHF.R.U32.HI R5, RZ, R14, R11 ;  /* 0x0000000eff057219 */ /* 0x000fe4000001160b */
[----:B------:R-:W-:Y:S01]  /*aac0*/  IADD3 R9, P0, RZ, -R12, RZ ;  /* 0x8000000cff097210 */ /* 0x000fe20007f1e0ff */
[----:B------:R-:W-:Y:S01]  /*aad0*/  FMUL R11, R6, UR4 ;  /* 0x00000004060b7c20 */ /* 0x000fe20008400000 */
[----:B------:R-:W-:Y:S01]  /*aae0*/  ULDC UR4, c[0x0][0x154] ;  /* 0x0000550000047ab9 */ /* 0x000fe20000000800 */
[----:B------:R-:W1:Y:S02]  /*aaf0*/  LDC.64 R24, c[0x0][0x640] ;  /* 0x00019000ff187b82 */ /* 0x000e640000000a00 */
[----:B------:R-:W-:-:S02]  /*ab00*/  IMAD.X R5, RZ, RZ, ~R5, P0 ;  /* 0x000000ffff057224 */ /* 0x000fc400000e0e05 */
[----:B------:R-:W2:Y:S01]  /*ab10*/  F2I.U32.TRUNC.NTZ R11, R11 ;  /* 0x0000000b000b7305 */ /* 0x000ea2000020f000 */
[----:B------:R-:W-:-:S03]  /*ab20*/  IMAD.WIDE.U32 R6, R9, R20, R16 ;  /* 0x0000001409067225 */ /* 0x000fc600078e0010 */
[----:B------:R-:W3:Y:S01]  /*ab30*/  LDC R13, c[0x0][0x144] ;  /* 0x00005100ff0d7b82 */ /* 0x000ee20000000800 */
[----:B------:R-:W-:-:S04]  /*ab40*/  IMAD R8, R5, R20, RZ ;  /* 0x0000001405087224 */ /* 0x000fc800078e02ff */
[----:B------:R-:W-:Y:S02]  /*ab50*/  IMAD R5, R9, R21, R8 ;  /* 0x0000001509057224 */ /* 0x000fe400078e0208 */
[----:B------:R-:W-:Y:S01]  /*ab60*/  IMAD.MOV.U32 R8, RZ, RZ, -0x1 ;  /* 0xffffffffff087424 */ /* 0x000fe200078e00ff */
[----:B------:R-:W4:Y:S01]  /*ab70*/  LDC R14, c[0x0][0x608] ;  /* 0x00018200ff0e7b82 */ /* 0x000f220000000800 */
[----:B------:R-:W-:Y:S01]  /*ab80*/  IMAD.IADD R5, R7, 0x1, R5 ;  /* 0x0000000107057824 */ /* 0x000fe200078e0205 */
[----:B------:R-:W-:-:S04]  /*ab90*/  I2FP.F32.U32 R7, R3 ;  /* 0x0000000300077245 */ /* 0x000fc80000201000 */
[-CC-:B0-----:R-:W-:Y:S01]  /*aba0*/  SHF.R.U64 R10, R6, R22.reuse, R5.reuse ;  /* 0x00000016060a7219 */ /* 0x181fe20000001205 */
[----:B------:R-:W-:Y:S01]  /*abb0*/  FMUL R7, R7, UR4 ;  /* 0x0000000407077c20 */ /* 0x000fe20008400000 */
[----:B------:R-:W0:Y:S01]  /*abc0*/  LDC R9, c[0x0][0x658] ;  /* 0x00019600ff097b82 */ /* 0x000e220000000800 */
[----:B--2---:R-:W-:Y:S02]  /*abd0*/  IADD3 R6, -R11, RZ, RZ ;  /* 0x000000ff0b067210 */ /* 0x004fe40007ffe1ff */
[----:B-1----:R-:W-:Y:S02]  /*abe0*/  ISETP.NE.U32.AND P0, PT, R24, RZ, PT ;  /* 0x000000ff1800720c */ /* 0x002fe40003f05070 */
[----:B------:R-:W-:Y:S02]  /*abf0*/  SHF.R.U32.HI R5, RZ, R22, R5 ;  /* 0x00000016ff057219 */ /* 0x000fe40000011605 */
[----:B------:R-:W-:Y:S01]  /*ac00*/  ISETP.NE.AND.EX P0, PT, R25, RZ, PT, P0 ;  /* 0x000000ff1900720c */ /* 0x000fe20003f05300 */
[----:B------:R-:W1:Y:S01]  /*ac10*/  LDC R20, c[0x0][0x148] ;  /* 0x00005200ff147b82 */ /* 0x000e620000000800 */
[----:B---3--:R-:W-:-:S02]  /*ac20*/  IMAD R23, R13, R6, R4 ;  /* 0x000000060d177224 */ /* 0x008fc400078e0204 */
[----:B------:R-:W-:-:S05]  /*ac30*/  IMAD.MOV.U32 R6, RZ, RZ, 0x1 ;  /* 0x00000001ff067424 */ /* 0x000fca00078e00ff */
[----:B------:R-:W2:Y:S01]  /*ac40*/  LDC R21, c[0x0][0x600] ;  /* 0x00018000ff157b82 */ /* 0x000ea20000000800 */
[-CC-:B----4-:R-:W-:Y:S02]  /*ac50*/  SHF.R.U64 R13, R10, R14.reuse, R5.reuse ;  /* 0x0000000e0a0d7219 */ /* 0x190fe40000001205 */
[----:B------:R-:W-:Y:S02]  /*ac60*/  SHF.R.U32.HI R4, RZ, R14, R5 ;  /* 0x0000000eff047219 */ /* 0x000fe40000011605 */
[----:B------:R3:W4:Y:S03]  /*ac70*/  F2I.U32.TRUNC.NTZ R14, R7 ;  /* 0x00000007000e7305 */ /* 0x000726000020f000 */
[----:B------:R-:W1:Y:S01]  /*ac80*/  LDC R26, c[0x0][0x648] ;  /* 0x00019200ff1a7b82 */ /* 0x000e620000000800 */
[-C--:B0-----:R-:W-:Y:S02]  /*ac90*/  SHF.R.U64 R15, R13, R9.reuse, R4 ;  /* 0x000000090d0f7219 */ /* 0x081fe40000001204 */
[----:B------:R-:W-:-:S02]  /*aca0*/  SHF.L.U32 R8, R8, R9, RZ ;  /* 0x0000000908087219 */ /* 0x000fc400000006ff */
[-C--:B------:R-:W-:Y:S01]  /*acb0*/  SHF.R.U32.HI R5, RZ, R9.reuse, R4 ;  /* 0x00000009ff057219 */ /* 0x080fe20000011604 */
[----:B------:R-:W-:Y:S01]  /*acc0*/  IMAD.MOV.U32 R4, RZ, RZ, R15 ;  /* 0x000000ffff047224 */ /* 0x000fe200078e000f */
[----:B------:R-:W-:Y:S01]  /*acd0*/  SHF.L.U32 R22, R6, R9, RZ ;  /* 0x0000000906167219 */ /* 0x000fe200000006ff */
[----:B------:R-:W0:Y:S01]  /*ace0*/  LDC R27, c[0x0][0x638] ;  /* 0x00018e00ff1b7b82 */ /* 0x000e220000000800 */
[----:B------:R-:W-:-:S07]  /*acf0*/  LOP3.LUT R28, RZ, R8, RZ, 0x33, !PT ;  /* 0x00000008ff1c7212 */ /* 0x000fce00078e33ff */
        /* <DEDUP_REMOVED lines=12> */
.L_x_287:
[----:B------:R-:W-:Y:S01]  /*adc0*/  ISETP.NE.AND P0, PT, R2, 0x1, PT ;  /* 0x000000010200780c */ /* 0x000fe20003f05270 */
[----:B--2---:R-:W-:Y:S01]  /*add0*/  VIADD R7, R21, 0xffffffff ;  /* 0xffffffff15077836 */ /* 0x004fe20000000000 */
[----:B-1----:R-:W-:Y:S01]  /*ade0*/  SHF.R.U64 R5, R4, R26, R5 ;  /* 0x0000001a04057219 */ /* 0x002fe20000001205 */
[----:B------:R-:W-:Y:S01]  /*adf0*/  IMAD.MOV R14, RZ, RZ, -R14 ;  /* 0x000000ffff0e7224 */ /* 0x000fe200078e0a0e */
[----:B------:R-:W-:Y:S01]  /*ae00*/  LOP3.LUT R4, R13, R28, RZ, 0xc0, !PT ;  /* 0x0000001c0d047212 */ /* 0x000fe200078ec0ff */
[----:B------:R-:W-:Y:S01]  /*ae10*/  IMAD.MOV.U32 R8, RZ, RZ, R12 ;  /* 0x000000ffff087224 */ /* 0x000fe200078e000c */
[----:B------:R-:W-:Y:S02]  /*ae20*/  IADD3 R6, -R5, RZ, RZ ;  /* 0x000000ff05067210 */ /* 0x000fe40007ffe1ff */
[----:B------:R-:W-:Y:S01]  /*ae30*/  LOP3.LUT R10, R10, R7, RZ, 0xc0, !PT ;  /* 0x000000070a0a7212 */ /* 0x000fe200078ec0ff */
[----:B------:R-:W-:-:S04]  /*ae40*/  IMAD R4, R22, R5, R4 ;  /* 0x0000000516047224 */ /* 0x000fc800078e0204 */
[----:B------:R-:W-:Y:S02]  /*ae50*/  @P0 IMAD R23, R20, R14, R3 ;  /* 0x0000000e14170224 */ /* 0x000fe400078e0203 */
[----:B0-----:R-:W-:Y:S02]  /*ae60*/  IMAD R3, R6, R27, R15 ;  /* 0x0000001b06037224 */ /* 0x001fe400078e020f */
[----:B------:R-:W-:Y:S02]  /*ae70*/  IMAD R7, R4, R29, R23 ;  /* 0x0000001d04077224 */ /* 0x000fe400078e0217 */
[----:B------:R-:W-:Y:S02]  /*ae80*/  IMAD R4, R3, R21, R10 ;  /* 0x0000001503047224 */ /* 0x000fe400078e020a */
[----:B------:R-:W-:-:S03]  /*ae90*/  IMAD.MOV.U32 R6, RZ, RZ, 0x1 ;  /* 0x00000001ff067424 */ /* 0x000fc600078e00ff */
[----:B------:R-:W-:Y:S02]  /*aea0*/  SEL R9, R4, R7, !P0 ;  /* 0x0000000704097207 */ /* 0x000fe40004000000 */
[----:B------:R-:W-:-:S07]  /*aeb0*/  SEL R7, R7, R4, !P0 ;  /* 0x0000000407077207 */ /* 0x000fce0004000000 */
.L_x_285:
[----:B------:R-:W-:-:S08]  /*aec0*/  NOP ;  /* 0x0000000000007918 */ /* 0x000fd00000000000 */
[----:B------:R-:W0:-:S00]  /*aed0*/  USETMAXREG.DEALLOC.CTAPOOL 0x28 ;  /* 0x00000028000079c8 */ /* 0x000e0000080e0500 */
[----:B0-----:R-:W-:-:S13]  /*aee0*/  ISETP.NE.AND P0, PT, R0, RZ, PT ;  /* 0x000000ff0000720c */ /* 0x001fda0003f05270 */
[----:B------:R-:W-:Y:S05]  /*aef0*/  @P0 EXIT ;  /* 0x000000000000094d */ /* 0x000fea0003800000 */
[----:B------:R-:W-:Y:S01]  /*af00*/  LOP3.LUT P0, RZ, R6, 0xff, RZ, 0xc0, !PT ;  /* 0x000000ff06ff7812 */ /* 0x000fe2000780c0ff */
[----:B------:R-:W-:Y:S02]  /*af10*/  IMAD.MOV.U32 R3, RZ, RZ, 0x1 ;  /* 0x00000001ff037424 */ /* 0x000fe400078e00ff */
[----:B------:R-:W-:-:S10]  /*af20*/  IMAD.MOV.U32 R0, RZ, RZ, RZ ;  /* 0x000000ffff007224 */ /* 0x000fd400078e00ff */
[----:B------:R-:W-:Y:S05]  /*af30*/  @!P0 BRA `(.L_x_288) ;  /* 0x0000000c00348947 */ /* 0x000fea0003800000 */
[----:B------:R-:W0:Y:S01]  /*af40*/  LDC R0, c[0x0][0x28c] ;  /* 0x0000a300ff007b82 */ /* 0x000e220000000800 */
[----:B------:R-:W-:Y:S01]  /*af50*/  ULDC UR5, c[0x0][0x600] ;  /* 0x0001800000057ab9 */ /* 0x000fe20000000800 */
[----:B------:R-:W-:Y:S01]  /*af60*/  ULDC UR4, c[0x0][0xc] ;  /* 0x0000030000047ab9 */ /* 0x000fe20000000800 */
[----:B------:R-:W-:Y:S01]  /*af70*/  UIADD3 UR16, UR5, -0x1, URZ ;  /* 0xffffffff05107890 */ /* 0x000fe2000fffe03f */
[C---:B------:R-:W-:Y:S01]  /*af80*/  LOP3.LUT P2, RZ, R18.reuse, 0x7f, RZ, 0xc0, !PT ;  /* 0x0000007f12ff7812 */ /* 0x040fe2000784c0ff */
[----:B------:R-:W-:Y:S01]  /*af90*/  ULDC UR6, c[0x0][0x658] ;  /* 0x0001960000067ab9 */ /* 0x000fe20000000800 */
[----:B------:R-:W-:Y:S01]  /*afa0*/  ULDC UR5, c[0x0][0x10] ;  /* 0x0000040000057ab9 */ /* 0x000fe20000000800 */
[----:B------:R-:W-:Y:S01]  /*afb0*/  UMOV UR7, 0xffffffff ;  /* 0xffffffff00077882 */ /* 0x000fe20000000000 */
[----:B------:R-:W-:Y:S01]  /*afc0*/  UMOV UR8, 0x1 ;  /* 0x0000000100087882 */ /* 0x000fe20000000000 */
[----:B------:R-:W-:Y:S01]  /*afd0*/  UIMAD.WIDE.U32 UR4, UR4, UR5, URZ ;  /* 0x00000005040472a5 */ /* 0x000fe2000f8e003f */
[----:B------:R-:W-:Y:S01]  /*afe0*/  LOP3.LUT P0, RZ, R18, 0x1f, RZ, 0xc0, !PT ;  /* 0x0000001f12ff7812 */ /* 0x000fe2000780c0ff */
[----:B------:R-:W-:Y:S01]  /*aff0*/  USHF.L.U32 UR7, UR7, UR6, URZ ;  /* 0x0000000607077299 */ /* 0x000fe2000800063f */
[----:B------:R-:W-:Y:S01]  /*b000*/  BSSY B0, `(.L_x_288) ;  /* 0x00000c0000007945 */ /* 0x000fe20003800000 */
[----:B------:R-:W-:Y:S01]  /*b010*/  USHF.L.U32 UR18, UR8, UR6, URZ ;  /* 0x0000000608127299 */ /* 0x000fe2000800063f */
[----:B------:R-:W-:Y:S01]  /*b020*/  IMAD.MOV.U32 R11, RZ, RZ, 0x1 ;  /* 0x00000001ff0b7424 */ /* 0x000fe200078e00ff */
[----:B------:R-:W-:Y:S01]  /*b030*/  LOP3.LUT R18, R19, 0x2, RZ, 0xfc, !PT ;  /* 0x0000000213127812 */ /* 0x000fe200078efcff */
[----:B------:R-:W-:Y:S01]  /*b040*/  ULDC UR6, c[0x0][0x14] ;  /* 0x0000050000067ab9 */ /* 0x000fe20000000800 */
[----:B------:R-:W-:Y:S01]  /*b050*/  PLOP3.LUT P0, PT, P0, P2, PT, 0x8a, 0x0 ;  /* 0x000000000000781c */ /* 0x000fe20000705172 */
[----:B------:R-:W-:-:S02]  /*b060*/  UIMAD.WIDE.U32 UR20, UR4, UR6, URZ ;  /* 0x00000006041472a5 */ /* 0x000fc4000f8e003f */
[----:B------:R-:W-:Y:S02]  /*b070*/  UIMAD UR13, UR5, UR6, URZ ;  /* 0x00000006050d72a4 */ /* 0x000fe4000f8e023f */
[----:B------:R-:W-:Y:S01]  /*b080*/  ULOP3.LUT UR17, URZ, UR7, URZ, 0x33, !UPT ;  /* 0x000000073f117292 */ /* 0x000fe2000f8e333f */
[----:B0-----:R-:W-:Y:S01]  /*b090*/  VIADD R0, R0, 0x1f ;  /* 0x0000001f00007836 */ /* 0x001fe20000000000 */
[----:B------:R-:W-:Y:S01]  /*b0a0*/  UIADD3 UR13, UR21, UR13, URZ ;  /* 0x0000000d150d7290 */ /* 0x000fe2000fffe03f */
[----:B------:R-:W-:-:S03]  /*b0b0*/  ULDC.64 UR22, c[0x0][0x198] ;  /* 0x0000660000167ab9 */ /* 0x000fc60000000a00 */
[----:B------:R-:W-:-:S04]  /*b0c0*/  SHF.R.S32.HI R3, RZ, 0x1f, R0 ;  /* 0x0000001fff037819 */ /* 0x000fc80000011400 */
[----:B------:R-:W-:Y:S01]  /*b0d0*/  LEA.HI R3, R3, R0, RZ, 0x5 ;  /* 0x0000000003037211 */ /* 0x000fe200078f28ff */
[----:B------:R-:W-:-:S03]  /*b0e0*/  IMAD.MOV.U32 R0, RZ, RZ, RZ ;  /* 0x000000ffff007224 */ /* 0x000fc600078e00ff */
[----:B------:R-:W-:Y:S01]  /*b0f0*/  SHF.R.S32.HI R13, RZ, 0x5, R3 ;  /* 0x00000005ff0d7819 */ /* 0x000fe20000011403 */
[----:B------:R-:W-:-:S03]  /*b100*/  IMAD.MOV.U32 R3, RZ, RZ, 0x1 ;  /* 0x00000001ff037424 */ /* 0x000fc600078e00ff */
[----:B------:R-:W-:-:S07]  /*b110*/  IADD3 R10, R13, 0x1, RZ ;  /* 0x000000010d0a7810 */ /* 0x000fce0007ffe0ff */
.L_x_300:
[----:B------:R-:W-:-:S03]  /*b120*/  UMOV UR4, 0xffffffff ;  /* 0xffffffff00047882 */ /* 0x000fc60000000000 */
[----:B------:R-:W-:Y:S05]  /*b130*/  BRA.DIV UR4, `(.L_x_289) ;  /* 0x0000000e04a07947 */ /* 0x000fea000b800000 */
[----:B------:R-:W-:-:S13]  /*b140*/  ELECT P6, URZ, PT ;  /* 0x00000000003f782f */ /* 0x000fda00038c0000 */
.L_x_311:
[----:B------:R-:W0:Y:S01]  /*b150*/  LDC R4, c[0x0][0x28c] ;  /* 0x0000a300ff047b82 */ /* 0x000e220000000800 */
[----:B------:R-:W-:Y:S01]  /*b160*/  BSSY B1, `(.L_x_290) ;  /* 0x0000037000017945 */ /* 0x000fe20003800000 */
[----:B0-----:R-:W-:-:S13]  /*b170*/  ISETP.LT.OR P6, PT, R4, 0x1, !P6 ;  /* 0x000000010400780c */ /* 0x001fda00077c1670 */
[----:B------:R-:W-:Y:S05]  /*b180*/  @P6 BRA `(.L_x_291) ;  /* 0x0000000000d06947 */ /* 0x000fea0003800000 */
[----:B------:R-:W-:Y:S02]  /*b190*/  IMAD.SHL.U32 R14, R9, 0x80, RZ ;  /* 0x00000080090e7824 */ /* 0x000fe400078e00ff */
[----:B------:R-:W-:Y:S02]  /*b1a0*/  IMAD.SHL.U32 R15, R7, 0x100, RZ ;  /* 0x00000100070f7824 */ /* 0x000fe400078e00ff */
[----:B------:R-:W-:Y:S02]  /*b1b0*/  IMAD.MOV.U32 R20, RZ, RZ, RZ ;  /* 0x000000ffff147224 */ /* 0x000fe400078e00ff */
[----:B------:R-:W-:Y:S02]  /*b1c0*/  IMAD.MOV.U32 R4, RZ, RZ, R10 ;  /* 0x000000ffff047224 */ /* 0x000fe400078e000a */
[----:B------:R-:W-:Y:S02]  /*b1d0*/  IMAD.MOV.U32 R5, RZ, RZ, R3 ;  /* 0x000000ffff057224 */ /* 0x000fe400078e0003 */
[----:B------:R-:W-:-:S07]  /*b1e0*/  IMAD.MOV.U32 R6, RZ, RZ, R0 ;  /* 0x000000ffff067224 */ /* 0x000fce00078e0000 */
.L_x_295:
[----:B------:R-:W0:Y:S01]  /*b1f0*/  S2R R12, SR_CgaCtaId ;  /* 0x00000000000c7919 */ /* 0x000e220000008800 */
[----:B------:R-:W-:Y:S01]  /*b200*/  MOV R7, 0x400 ;  /* 0x0000040000077802 */ /* 0x000fe20000000f00 */
[----:B------:R-:W1:Y:S03]  /*b210*/  @!P2 LDC R9, c[0x0][0x500] ;  /* 0x00014000ff09ab82 */ /* 0x000e660000000800 */
[----:B0-----:R-:W-:Y:S02]  /*b220*/  LEA R21, R12, R7, 0x18 ;  /* 0x000000070c157211 */ /* 0x001fe400078ec0ff */
[----:B------:R-:W-:-:S03]  /*b230*/  SHF.L.U32 R7, R5, 0x1f, RZ ;  /* 0x0000001f05077819 */ /* 0x000fc600000006ff */
[----:B------:R-:W-:-:S04]  /*b240*/  IMAD R12, R6, 0x8, R21 ;  /* 0x00000008060c7824 */ /* 0x000fc800078e0215 */
[----:B------:R-:W0:Y:S02]  /*b250*/  SYNCS.PHASECHK.TRANS64.TRYWAIT P1, [R12+URZ+0x20], R7 ;  /* 0x000020070c0075a7 */ /* 0x000e24000802017f */
[----:B01----:R-:W-:Y:S05]  /*b260*/  @!P1 BRA `(.L_x_292) ;  /* 0x0000000c00749947 */ /* 0x003fea0003800000 */
.L_x_312:
[----:B0-----:R-:W-:Y:S01]  /*b270*/  PRMT R7, R18, 0x9910, RZ ;  /* 0x0000991012077816 */ /* 0x001fe200000000ff */
[----:B------:R0:W-:Y:S03]  /*b280*/  @!P2 SYNCS.ARRIVE.TRANS64 RZ, [R12+URZ], R9 ;  /* 0x000000090cffa9a7 */ /* 0x0001e6000800003f */
[----:B------:R-:W-:-:S13]  /*b290*/  ISETP.NE.AND P1, PT, R7, 0x2, PT ;  /* 0x000000020700780c */ /* 0x000fda0003f25270 */
[----:B0-----:R-:W-:Y:S05]  /*b2a0*/  @P1 BRA `(.L_x_293) ;  /* 0x0000000000041947 */ /* 0x001fea0003800000 */
[----:B------:R-:W-:Y:S01]  /*b2b0*/  BPT.TRAP 0x1 ;  /* 0x000000040000795c */ /* 0x000fe20000300000 */
.L_x_293:
[----:B------:R-:W-:Y:S05]  /*b2c0*/  @P0 BRA `(.L_x_294) ;  /* 0x0000000000040947 */ /* 0x000fea0003800000 */
[----:B------:R-:W-:Y:S01]  /*b2d0*/  BPT.TRAP 0x1 ;  /* 0x000000040000795c */ /* 0x000fe20000300000 */
.L_x_294:
[C---:B------:R-:W-:Y:S01]  /*b2e0*/  IMAD R7, R6.reuse, 0x4000, R21 ;  /* 0x0000400006077824 */ /* 0x040fe200078e0215 */
[----:B------:R-:W-:Y:S01]  /*b2f0*/  LEA R21, R6, R21, 0xd ;  /* 0x0000001506157211 */ /* 0x000fe200078e68ff */
[----:B------:R-:W-:Y:S01]  /*b300*/  VIADD R4, R4, 0xffffffff ;  /* 0xffffffff04047836 */ /* 0x000fe20000000000 */
[----:B------:R-:W-:Y:S01]  /*b310*/  R2UR UR9, R12 ;  /* 0x000000000c0972ca */ /* 0x000fe200000e0000 */
[----:B------:R-:W-:Y:S01]  /*b320*/  UIADD3 UR4, UP0, UR22, 0xf0, URZ ;  /* 0x000000f016047890 */ /* 0x000fe2000ff1e03f */
[----:B------:R-:W-:Y:S01]  /*b330*/  R2UR UR5, R7 ;  /* 0x00000000070572ca */ /* 0x000fe200000e0000 */
[----:B------:R-:W-:Y:S01]  /*b340*/  UIADD3 UR24, UP1, UR22, 0x1f0, URZ ;  /* 0x000001f016187890 */ /* 0x000fe2000ff3e03f */
[----:B------:R-:W-:Y:S01]  /*b350*/  R2UR UR8, R21 ;  /* 0x00000000150872ca */ /* 0x000fe200000e0000 */
[----:B------:R-:W-:Y:S01]  /*b360*/  VIADD R6, R6, 0x1 ;  /* 0x0000000106067836 */ /* 0x000fe20000000000 */
[----:B------:R-:W-:Y:S01]  /*b370*/  R2UR UR11, R15 ;  /* 0x000000000f0b72ca */ /* 0x000fe200000e0000 */
[----:B------:R-:W-:Y:S01]  /*b380*/  UIADD3.X UR25, URZ, UR23, URZ, UP1, !UPT ;  /* 0x000000173f197290 */ /* 0x000fe20008ffe43f */
[----:B------:R-:W-:Y:S01]  /*b390*/  R2UR UR10, R20 ;  /* 0x00000000140a72ca */ /* 0x000fe200000e0000 */
[----:B------:R-:W-:Y:S01]  /*b3a0*/  UMOV UR6, 0x0 ;  /* 0x0000000000067882 */ /* 0x000fe20000000000 */
[----:B------:R-:W-:Y:S01]  /*b3b0*/  R2UR UR12, R8 ;  /* 0x00000000080c72ca */ /* 0x000fe200000e0000 */
[----:B------:R-:W-:Y:S01]  /*b3c0*/  UMOV UR7, 0x10000000 ;  /* 0x1000000000077882 */ /* 0x000fe20000000000 */
[----:B------:R-:W-:Y:S01]  /*b3d0*/  R2UR UR19, R14 ;  /* 0x000000000e1372ca */ /* 0x000fe200000e0000 */
[----:B------:R-:W-:Y:S01]  /*b3e0*/  VIADD R20, R20, 0x20 ;  /* 0x0000002014147836 */ /* 0x000fe20000000000 */
[----:B------:R-:W-:Y:S01]  /*b3f0*/  ISETP.GT.AND P3, PT, R4, 0x1, PT ;  /* 0x000000010400780c */ /* 0x000fe20003f64270 */
[----:B------:R-:W-:Y:S01]  /*b400*/  UIADD3 UR14, UR5, 0x100, URZ ;  /* 0x00000100050e7890 */ /* 0x000fe2000fffe03f */
[----:B------:R-:W-:Y:S01]  /*b410*/  ISETP.NE.AND P1, PT, R6, 0x4, PT ;  /* 0x000000040600780c */ /* 0x000fe20003f25270 */
[----:B------:R-:W-:-:S02]  /*b420*/  UIADD3.X UR5, URZ, UR23, URZ, UP0, !UPT ;  /* 0x000000173f057290 */ /* 0x000fc400087fe43f */
[----:B------:R-:W-:Y:S01]  /*b430*/  UIADD3 UR15, UR8, 0x10100, URZ ;  /* 0x00010100080f7890 */ /* 0x000fe2000fffe03f */
[----:B------:R-:W-:Y:S02]  /*b440*/  SEL R12, RZ, 0x1, P1 ;  /* 0x00000001ff0c7807 */ /* 0x000fe40000800000 */
[----:B------:R-:W-:Y:S01]  /*b450*/  UMOV UR8, UR14 ;  /* 0x0000000e00087c82 */ /* 0x000fe20008000000 */
[----:B------:R-:W-:Y:S02]  /*b460*/  SEL R6, R6, RZ, P1 ;  /* 0x000000ff06067207 */ /* 0x000fe40000800000 */
[----:B------:R-:W-:Y:S01]  /*b470*/  LOP3.LUT R5, R5, R12, RZ, 0x3c, !PT ;  /* 0x0000000c05057212 */ /* 0x000fe200078e3cff */
[----:B------:R0:W-:Y:S02]  /*b480*/  UTMALDG.3D [UR8], [UR4], desc[UR6] ;  /* 0x00000608040075b4 */ /* 0x0001e40008011000 */
[----:B0-----:R-:W-:Y:S01]  /*b490*/  UMOV UR8, UR15 ;  /* 0x0000000f00087c82 */ /* 0x001fe20008000000 */
[----:B------:R-:W-:-:S02]  /*b4a0*/  UMOV UR11, UR19 ;  /* 0x00000013000b7c82 */ /* 0x000fc40008000000 */
[----:B------:R0:W-:Y:S02]  /*b4b0*/  UTMALDG.3D [UR8], [UR24], desc[UR6] ;  /* 0x00000608180075b4 */ /* 0x0001e40008011000 */
[----:B0-----:R-:W-:Y:S05]  /*b4c0*/  @P3 BRA `(.L_x_295) ;  /* 0xfffffffc00483947 */ /* 0x001fea000383ffff */
.L_x_291:
[----:B------:R-:W-:Y:S05]  /*b4d0*/  BSYNC B1 ;  /* 0x0000000000017941 */ /* 0x000fea0003800000 */
.L_x_290:
[----:B------:R-:W-:Y:S01]  /*b4e0*/  LOP3.LUT P3, RZ, R11, 0xff, RZ, 0xc0, !PT ;  /* 0x000000ff0bff7812 */ /* 0x000fe2000786c0ff */
[----:B------:R-:W-:Y:S01]  /*b4f0*/  IMAD.IADD R0, R13, 0x1, R0 ;  /* 0x000000010d007824 */ /* 0x000fe200078e0200 */
[----:B------:R-:W-:Y:S01]  /*b500*/  IADD3 R16, P4, R16, UR20, RZ ;  /* 0x0000001410107c10 */ /* 0x000fe2000ff9e0ff */
[----:B------:R-:W-:Y:S01]  /*b510*/  ULDC.64 UR4, c[0x0][0x650] ;  /* 0x0001940000047ab9 */ /* 0x000fe20000000a00 */
[----:B------:R-:W-:Y:S01]  /*b520*/  BSSY B1, `(.L_x_296) ;  /* 0x000006b000017945 */ /* 0x000fe20003800000 */
[----:B------:R-:W-:Y:S01]  /*b530*/  IMAD.MOV.U32 R7, RZ, RZ, -0x1 ;  /* 0xffffffffff077424 */ /* 0x000fe200078e00ff */
[----:B------:R-:W-:Y:S01]  /*b540*/  SHF.R.U32.HI R4, RZ, 0x2, R0 ;  /* 0x00000002ff047819 */ /* 0x000fe20000011600 */
[----:B------:R-:W-:Y:S01]  /*b550*/  IMAD.MOV.U32 R9, RZ, RZ, -0x1 ;  /* 0xffffffffff097424 */ /* 0x000fe200078e00ff */
[----:B------:R-:W-:Y:S01]  /*b560*/  ISETP.GT.U32.AND P1, PT, R0, 0x3, PT ;  /* 0x000000030000780c */ /* 0x000fe20003f24070 */
[----:B------:R-:W-:Y:S01]  /*b570*/  IMAD.MOV.U32 R8, RZ, RZ, -0x1 ;  /* 0xffffffffff087424 */ /* 0x000fe200078e00ff */
[----:B------:R-:W-:-:S02]  /*b580*/  LOP3.LUT R4, R4, 0x1, RZ, 0xc0, !PT ;  /* 0x0000000104047812 */ /* 0x000fc400078ec0ff */
[----:B------:R-:W-:Y:S01]  /*b590*/  ISETP.LT.U32.AND P1, PT, R13, 0x4, P1 ;  /* 0x000000040d00780c */ /* 0x000fe20000f21070 */
[----:B------:R-:W0:Y:S01]  /*b5a0*/  @P3 S2R R6, SR_CgaCtaId ;  /* 0x0000000000063919 */ /* 0x000e220000008800 */
[----:B------:R-:W-:Y:S02]  /*b5b0*/  @P3 MOV R5, 0x400 ;  /* 0x0000040000053802 */ /* 0x000fe40000000f00 */
[----:B------:R-:W-:Y:S02]  /*b5c0*/  IADD3.X R17, R17, UR13, RZ, P4, !PT ;  /* 0x0000000d11117c10 */ /* 0x000fe4000a7fe4ff */
[----:B------:R-:W-:Y:S02]  /*b5d0*/  ISETP.GE.U32.AND P4, PT, R16, UR4, PT ;  /* 0x0000000410007c0c */ /* 0x000fe4000bf86070 */
[----:B------:R-:W-:Y:S02]  /*b5e0*/  LOP3.LUT R0, R0, 0x3, RZ, 0xc0, !PT ;  /* 0x0000000300007812 */ /* 0x000fe400078ec0ff */
[----:B------:R-:W-:-:S02]  /*b5f0*/  PRMT R11, RZ, 0x7610, R11 ;  /* 0x00007610ff0b7816 */ /* 0x000fc4000000000b */
[----:B0-----:R-:W-:-:S04]  /*b600*/  @P3 LEA R5, R6, R5, 0x18 ;  /* 0x0000000506053211 */ /* 0x001fc800078ec0ff */
[----:B------:R0:W-:Y:S01]  /*b610*/  @P3 SYNCS.ARRIVE.TRANS64.A1T0 RZ, [R5+URZ+0x58], RZ ;  /* 0x000058ff05ff39a7 */ /* 0x0001e2000810003f */
[----:B------:R-:W-:Y:S02]  /*b620*/  ISETP.NE.U32.AND P3, PT, R4, 0x1, PT ;  /* 0x000000010400780c */ /* 0x000fe40003f65070 */
[----:B------:R-:W-:Y:S02]  /*b630*/  SEL R4, RZ, 0x1, !P1 ;  /* 0x00000001ff047807 */ /* 0x000fe40004800000 */
[----:B------:R-:W-:Y:S02]  /*b640*/  ISETP.GE.U32.AND.EX P1, PT, R17, UR5, PT, P4 ;  /* 0x0000000511007c0c */ /* 0x000fe4000bf26140 */
[----:B------:R-:W-:-:S04]  /*b650*/  ISETP.GT.U32.AND P3, PT, R13, 0x3, !P3 ;  /* 0x000000030d00780c */ /* 0x000fc80005f64070 */
[----:B0-----:R-:W-:-:S04]  /*b660*/  SEL R5, RZ, 0x1, !P3 ;  /* 0x00000001ff057807 */ /* 0x001fc80005800000 */
[--C-:B------:R-:W-:Y:S02]  /*b670*/  LOP3.LUT R3, R5, R3, R4.reuse, 0x96, !PT ;  /* 0x0000000305037212 */ /* 0x100fe400078e9604 */
[----:B------:R-:W-:Y:S01]  /*b680*/  PRMT R4, RZ, 0x7610, R4 ;  /* 0x00007610ff047816 */ /* 0x000fe20000000004 */
[----:B------:R-:W-:Y:S06]  /*b690*/  @P1 BRA `(.L_x_297) ;  /* 0x00000004004c1947 */ /* 0x000fec0003800000 */
[----:B------:R-:W-:Y:S01]  /*b6a0*/  ULDC.64 UR4, c[0x0][0x628] ;  /* 0x00018a0000047ab9 */ /* 0x000fe20000000a00 */
[----:B------:R-:W0:Y:S01]  /*b6b0*/  S2R R14, SR_CTAID.X ;  /* 0x00000000000e7919 */ /* 0x000e220000002500 */
[----:B------:R-:W-:Y:S01]  /*b6c0*/  ISETP.NE.U32.AND P1, PT, RZ, UR4, PT ;  /* 0x00000004ff007c0c */ /* 0x000fe2000bf25070 */
[----:B------:R-:W-:Y:S01]  /*b6d0*/  ULDC UR7, c[0x0][0x630] ;  /* 0x00018c0000077ab9 */ /* 0x000fe20000000800 */
[----:B------:R-:W-:Y:S01]  /*b6e0*/  IMAD.MOV.U32 R4, RZ, RZ, R16 ;  /* 0x000000ffff047224 */ /* 0x000fe200078e0010 */
[----:B------:R-:W1:Y:S01]  /*b6f0*/  S2R R12, SR_CTAID.Y ;  /* 0x00000000000c7919 */ /* 0x000e620000002600 */
[----:B------:R-:W-:Y:S02]  /*b700*/  ISETP.NE.AND.EX P1, PT, RZ, UR5, PT, P1 ;  /* 0x00000005ff007c0c */ /* 0x000fe4000bf25310 */
[----:B------:R-:W-:-:S11]  /*b710*/  MOV R5, R17 ;  /* 0x0000001100057202 */ /* 0x000fd60000000f00 */
[----:B------:R-:W-:Y:S05]  /*b720*/  @!P1 BRA `(.L_x_298) ;  /* 0x0000000000289947 */ /* 0x000fea0003800000 */
[----:B------:R-:W-:Y:S02]  /*b730*/  ULDC UR6, c[0x0][0x634] ;  /* 0x00018d0000067ab9 */ /* 0x000fe40000000800 */
[----:B------:R-:W-:-:S05]  /*b740*/  IADD3 R9, P1, R16, UR6, RZ ;  /* 0x0000000610097c10 */ /* 0x000fca000ff3e0ff */
[----:B------:R-:W-:-:S04]  /*b750*/  IMAD.X R15, RZ, RZ, R17, P1 ;  /* 0x000000ffff0f7224 */ /* 0x000fc800008e0611 */
[----:B------:R-:W-:-:S04]  /*b760*/  IMAD.WIDE.U32 R6, R15, UR4, RZ ;  /* 0x000000040f067c25 */ /* 0x000fc8000f8e00ff */
[----:B------:R-:W-:-:S04]  /*b770*/  IMAD.WIDE.U32 R6, P1, R9, UR5, R6 ;  /* 0x0000000509067c25 */ /* 0x000fc8000f820006 */
[----:B------:R-:W-:-:S04]  /*b780*/  IMAD.WIDE.U32 R8, R9, UR4, RZ ;  /* 0x0000000409087c25 */ /* 0x000fc8000f8e00ff */
[----:B------:R-:W-:Y:S01]  /*b790*/  IMAD.X R5, RZ, RZ, RZ, P1 ;  /* 0x000000ffff057224 */ /* 0x000fe200008e06ff */
[----:B------:R-:W-:Y:S01]  /*b7a0*/  IADD3 RZ, P1, R9, R6, RZ ;  /* 0x0000000609ff7210 */ /* 0x000fe20007f3e0ff */
[----:B------:R-:W-:-:S04]  /*b7b0*/  IMAD.MOV.U32 R4, RZ, RZ, R7 ;  /* 0x000000ffff047224 */ /* 0x000fc800078e0007 */
[----:B------:R-:W-:-:S08]  /*b7c0*/  IMAD.WIDE.U32.X R4, R15, UR5, R4, P1 ;  /* 0x000000050f047c25 */ /* 0x000fd000088e0404 */
.L_x_298:
[--C-:B------:R-:W-:Y:S01]  /*b7d0*/  SHF.R.U64 R8, R4, UR7, R5.reuse ;  /* 0x0000000704087c19 */ /* 0x100fe20008001205 */
[----:B------:R-:W-:Y:S01]  /*b7e0*/  ULDC.64 UR4, c[0x0][0x620] ;  /* 0x0001880000047ab9 */ /* 0x000fe20000000a00 */
[----:B------:R-:W-:Y:S01]  /*b7f0*/  SHF.R.U32.HI R4, RZ, UR7, R5 ;  /* 0x00000007ff047c19 */ /* 0x000fe20008011605 */
[----:B------:R-:W2:Y:S01]  /*b800*/  LDC R25, c[0x0][0x144] ;  /* 0x00005100ff197b82 */ /* 0x000ea20000000800 */
[----:B------:R-:W-:Y:S01]  /*b810*/  IADD3 R7, P1, RZ, -R8, RZ ;  /* 0x80000008ff077210 */ /* 0x000fe20007f3e0ff */
[----:B------:R-:W-:Y:S01]  /*b820*/  ULDC.64 UR8, c[0x0][0x640] ;  /* 0x0001900000087ab9 */ /* 0x000fe20000000a00 */
[----:B0-----:R-:W-:Y:S01]  /*b830*/  I2FP.F32.U32 R9, R14 ;  /* 0x0000000e00097245 */ /* 0x001fe20000201000 */
[----:B------:R-:W-:Y:S02]  /*b840*/  ULDC UR6, c[0x0][0x608] ;  /* 0x0001820000067ab9 */ /* 0x000fe40000000800 */
[----:B------:R-:W-:Y:S01]  /*b850*/  IMAD.X R4, RZ, RZ, ~R4, P1 ;  /* 0x000000ffff047224 */ /* 0x000fe200008e0e04 */
[----:B------:R-:W-:Y:S01]  /*b860*/  ISETP.NE.U32.AND P1, PT, RZ, UR8, PT ;  /* 0x00000008ff007c0c */ /* 0x000fe2000bf25070 */
[----:B------:R-:W0:Y:S02]  /*b870*/  LDC R21, c[0x0][0x148] ;  /* 0x00005200ff157b82 */ /* 0x000e240000000800 */
[----:B------:R-:W-:Y:S01]  /*b880*/  IMAD R6, R4, UR4, RZ ;  /* 0x0000000404067c24 */ /* 0x000fe2000f8e02ff */
[----:B------:R-:W-:Y:S01]  /*b890*/  ISETP.NE.AND.EX P1, PT, RZ, UR9, PT, P1 ;  /* 0x00000009ff007c0c */ /* 0x000fe2000bf25310 */
[----:B------:R-:W-:Y:S01]  /*b8a0*/  IMAD.WIDE.U32 R4, R7, UR4, R16 ;  /* 0x0000000407047c25 */ /* 0x000fe2000f8e0010 */
[----:B------:R-:W-:-:S03]  /*b8b0*/  ULDC UR4, c[0x0][0x150] ;  /* 0x0000540000047ab9 */ /* 0x000fc60000000800 */
[----:B------:R-:W-:Y:S02]  /*b8c0*/  IMAD R7, R7, UR5, R6 ;  /* 0x0000000507077c24 */ /* 0x000fe4000f8e0206 */
[----:B------:R-:W-:Y:S01]  /*b8d0*/  FMUL R6, R9, UR4 ;  /* 0x0000000409067c20 */ /* 0x000fe20008400000 */
[----:B------:R-:W-:Y:S01]  /*b8e0*/  ULDC UR4, c[0x0][0x618] ;  /* 0x0001860000047ab9 */ /* 0x000fe20000000800 */
[----:B------:R-:W-:Y:S01]  /*b8f0*/  ULDC UR5, c[0x0][0x154] ;  /* 0x0000550000057ab9 */ /* 0x000fe20000000800 */
[----:B------:R-:W-:-:S03]  /*b900*/  IMAD.IADD R5, R5, 0x1, R7 ;  /* 0x0000000105057824 */ /* 0x000fc600078e0207 */
[----:B------:R-:W3:Y:S02]  /*b910*/  F2I.U32.TRUNC.NTZ R6, R6 ;  /* 0x0000000600067305 */ /* 0x000ee4000020f000 */
[----:B------:R-:W-:Y:S02]  /*b920*/  SHF.R.U64 R9, R4, UR4, R5 ;  /* 0x0000000404097c19 */ /* 0x000fe40008001205 */
[----:B-1----:R-:W-:-:S05]  /*b930*/  I2FP.F32.U32 R4, R12 ;  /* 0x0000000c00047245 */ /* 0x002fca0000201000 */
[----:B------:R-:W-:Y:S01]  /*b940*/  FMUL R22, R4, UR5 ;  /* 0x0000000504167c20 */ /* 0x000fe20008400000 */
[----:B------:R-:W-:Y:S01]  /*b950*/  SHF.R.U32.HI R4, RZ, UR4, R5 ;  /* 0x00000004ff047c19 */ /* 0x000fe20008011605 */
[----:B------:R-:W-:-:S03]  /*b960*/  ULDC UR4, c[0x0][0x658] ;  /* 0x0001960000047ab9 */ /* 0x000fc60000000800 */
[--C-:B------:R-:W-:Y:S01]  /*b970*/  SHF.R.U64 R20, R9, UR6, R4.reuse ;  /* 0x0000000609147c19 */ /* 0x100fe20008001204 */
[----:B------:R-:W1:Y:S01]  /*b980*/  F2I.U32.TRUNC.NTZ R22, R22 ;  /* 0x0000001600167305 */ /* 0x000e62000020f000 */
[----:B------:R-:W-:Y:S01]  /*b990*/  SHF.R.U32.HI R5, RZ, UR6, R4 ;  /* 0x00000006ff057c19 */ /* 0x000fe20008011604 */
[----:B---3--:R-:W-:-:S03]  /*b9a0*/  IMAD.MOV R6, RZ, RZ, -R6 ;  /* 0x000000ffff067224 */ /* 0x008fc600078e0a06 */
[--C-:B------:R-:W-:Y:S01]  /*b9b0*/  SHF.R.U64 R15, R20, UR4, R5.reuse ;  /* 0x00000004140f7c19 */ /* 0x100fe20008001205 */
[----:B--2---:R-:W-:Y:S01]  /*b9c0*/  IMAD R14, R25, R6, R14 ;  /* 0x00000006190e7224 */ /* 0x004fe200078e020e */
[----:B------:R-:W-:-:S03]  /*b9d0*/  SHF.R.U32.HI R23, RZ, UR4, R5 ;  /* 0x00000004ff177c19 */ /* 0x000fc60008011605 */
[----:B------:R-:W-:Y:S02]  /*b9e0*/  IMAD.MOV.U32 R4, RZ, RZ, R15 ;  /* 0x000000ffff047224 */ /* 0x000fe400078e000f */
[----:B------:R-:W-:Y:S01]  /*b9f0*/  IMAD.MOV.U32 R5, RZ, RZ, R23 ;  /* 0x000000ffff057224 */ /* 0x000fe200078e0017 */
[----:B-1----:R-:W-:Y:S06]  /*ba00*/  @!P1 BRA `(.L_x_299) ;  /* 0x0000000000289947 */ /* 0x002fec0003800000 */
[----:B------:R-:W-:Y:S02]  /*ba10*/  ULDC UR4, c[0x0][0x64c] ;  /* 0x0001930000047ab9 */ /* 0x000fe40000000800 */
[----:B------:R-:W-:-:S04]  /*ba20*/  IADD3 R5, P1, R15, UR4, RZ ;  /* 0x000000040f057c10 */ /* 0x000fc8000ff3e0ff */
[----:B------:R-:W-:-:S05]  /*ba30*/  IADD3.X R23, RZ, R23, RZ, P1, !PT ;  /* 0x00000017ff177210 */ /* 0x000fca0000ffe4ff */
[----:B------:R-:W-:-:S04]  /*ba40*/  IMAD.WIDE.U32 R6, R23, UR8, RZ ;  /* 0x0000000817067c25 */ /* 0x000fc8000f8e00ff */
[----:B------:R-:W-:-:S04]  /*ba50*/  IMAD.WIDE.U32 R6, P1, R5, UR9, R6 ;  /* 0x0000000905067c25 */ /* 0x000fc8000f820006 */
[----:B------:R-:W-:-:S04]  /*ba60*/  IMAD.WIDE.U32 R4, R5, UR8, RZ ;  /* 0x0000000805047c25 */ /* 0x000fc8000f8e00ff */
[----:B------:R-:W-:Y:S01]  /*ba70*/  IMAD.MOV.U32 R4, RZ, RZ, R7 ;  /* 0x000000ffff047224 */ /* 0x000fe200078e0007 */
[----:B------:R-:W-:Y:S01]  /*ba80*/  IADD3 RZ, P3, R5, R6, RZ ;  /* 0x0000000605ff7210 */ /* 0x000fe20007f7e0ff */
[----:B------:R-:W-:-:S04]  /*ba90*/  IMAD.X R5, RZ, RZ, RZ, P1 ;  /* 0x000000ffff057224 */ /* 0x000fc800008e06ff */
[----:B------:R-:W-:-:S08]  /*baa0*/  IMAD.WIDE.U32.X R4, R23, UR9, R4, P3 ;  /* 0x0000000917047c25 */ /* 0x000fd000098e0404 */
.L_x_299:
[----:B------:R-:W-:Y:S01]  /*bab0*/  ISETP.NE.AND P1, PT, R2, 0x1, PT ;  /* 0x000000010200780c */ /* 0x000fe20003f25270 */
[----:B------:R-:W-:Y:S01]  /*bac0*/  ULDC UR4, c[0x0][0x648] ;  /* 0x0001920000047ab9 */ /* 0x000fe20000000800 */
[----:B------:R-:W-:Y:S01]  /*bad0*/  LOP3.LUT R20, R20, UR17, RZ, 0xc0, !PT ;  /* 0x0000001114147c12 */ /* 0x000fe2000f8ec0ff */
[----:B------:R-:W-:Y:S01]  /*bae0*/  IMAD.MOV R22, RZ, RZ, -R22 ;  /* 0x000000ffff167224 */ /* 0x000fe200078e0a16 */
[----:B------:R-:W-:Y:S01]  /*baf0*/  SHF.R.U64 R5, R4, UR4, R5 ;  /* 0x0000000404057c19 */ /* 0x000fe20008001205 */
[----:B------:R-:W-:Y:S01]  /*bb00*/  ULDC UR4, c[0x0][0x638] ;  /* 0x00018e0000047ab9 */ /* 0x000fe20000000800 */
[----:B------:R-:W-:Y:S01]  /*bb10*/  LOP3.LUT R6, R9, UR16, RZ, 0xc0, !PT ;  /* 0x0000001009067c12 */ /* 0x000fe2000f8ec0ff */
[----:B------:R-:W-:Y:S02]  /*bb20*/  ULDC UR5, c[0x0][0x610] ;  /* 0x0001840000057ab9 */ /* 0x000fe40000000800 */
[----:B------:R-:W-:Y:S02]  /*bb30*/  IMAD.MOV R4, RZ, RZ, -R5 ;  /* 0x000000ffff047224 */ /* 0x000fe400078e0a05 */
[----:B------:R-:W-:-:S02]  /*bb40*/  IMAD R5, R5, UR18, R20 ;  /* 0x0000001205057c24 */ /* 0x000fc4000f8e0214 */
[----:B0-----:R-:W-:Y:S02]  /*bb50*/  @P1 IMAD R14, R21, R22, R12 ;  /* 0x00000016150e1224 */ /* 0x001fe400078e020c */
[----:B------:R-:W-:Y:S01]  /*bb60*/  IMAD R15, R4, UR4, R15 ;  /* 0x00000004040f7c24 */ /* 0x000fe2000f8e020f */
[----:B------:R-:W-:Y:S01]  /*bb70*/  ULDC UR4, c[0x0][0x600] ;  /* 0x0001800000047ab9 */ /* 0x000fe20000000800 */
[----:B------:R-:W-:Y:S02]  /*bb80*/  IMAD R14, R5, UR5, R14 ;  /* 0x00000005050e7c24 */ /* 0x000fe4000f8e020e */
[----:B------:R-:W-:Y:S02]  /*bb90*/  IMAD R15, R15, UR4, R6 ;  /* 0x000000040f0f7c24 */ /* 0x000fe4000f8e0206 */
[----:B------:R-:W-:-:S03]  /*bba0*/  IMAD.MOV.U32 R4, RZ, RZ, 0x1 ;  /* 0x00000001ff047424 */ /* 0x000fc600078e00ff */
[----:B------:R-:W-:Y:S02]  /*bbb0*/  SEL R9, R15, R14, !P1 ;  /* 0x0000000e0f097207 */ /* 0x000fe40004800000 */
[----:B------:R-:W-:-:S07]  /*bbc0*/  SEL R7, R14, R15, !P1 ;  /* 0x0000000f0e077207 */ /* 0x000fce0004800000 */
.L_x_297:
[----:B------:R-:W-:Y:S05]  /*bbd0*/  BSYNC B1 ;  /* 0x0000000000017941 */ /* 0x000fea0003800000 */
.L_x_296:
[----:B------:R-:W-:-:S13]  /*bbe0*/  LOP3.LUT P1, RZ, R4, 0xff, RZ, 0xc0, !PT ;  /* 0x000000ff04ff7812 */ /* 0x000fda000782c0ff */
[----:B------:R-:W-:Y:S05]  /*bbf0*/  @P1 BRA `(.L_x_300) ;  /* 0xfffffff400481947 */ /* 0x000fea000383ffff */
[----:B------:R-:W-:Y:S05]  /*bc00*/  BSYNC B0 ;  /* 0x0000000000007941 */ /* 0x000fea0003800000 */
.L_x_288:
[----:B------:R-:W-:-:S03]  /*bc10*/  UMOV UR4, 0xffffffff ;  /* 0xffffffff00047882 */ /* 0x000fc60000000000 */
[----:B------:R-:W-:Y:S05]  /*bc20*/  BRA.DIV UR4, `(.L_x_301) ;  /* 0x0000000604187947 */ /* 0x000fea000b800000 */
[----:B------:R-:W-:-:S13]  /*bc30*/  ELECT P6, URZ, PT ;  /* 0x00000000003f782f */ /* 0x000fda00038c0000 */
.L_x_315:
[----:B------:R-:W-:Y:S04]  /*bc40*/  BSSY B0, `(.L_x_302) ;  /* 0x000002b000007945 */ /* 0x000fe80003800000 */
[----:B------:R-:W-:Y:S05]  /*bc50*/  @!P6 BRA `(.L_x_303) ;  /* 0x0000000000a4e947 */ /* 0x000fea0003800000 */
[----:B------:R-:W-:-:S04]  /*bc60*/  LOP3.LUT R19, R19, 0x2, RZ, 0xfc, !PT ;  /* 0x0000000213137812 */ /* 0x000fc800078efcff */
[----:B------:R-:W-:-:S13]  /*bc70*/  ISETP.NE.AND P0, PT, R19, 0x3, PT ;  /* 0x000000031300780c */ /* 0x000fda0003f05270 */
[----:B------:R-:W-:Y:S05]  /*bc80*/  @!P0 BRA `(.L_x_304) ;  /* 0x0000000000048947 */ /* 0x000fea0003800000 */
[----:B------:R-:W-:Y:S01]  /*bc90*/  BPT.TRAP 0x1 ;  /* 0x000000040000795c */ /* 0x000fe20000300000 */
.L_x_304:
[----:B------:R-:W0:Y:S01]  /*bca0*/  S2R R5, SR_CgaCtaId ;  /* 0x0000000000057919 */ /* 0x000e220000008800 */
[----:B------:R-:W-:Y:S02]  /*bcb0*/  MOV R2, 0x400 ;  /* 0x0000040000027802 */ /* 0x000fe40000000f00 */
[----:B------:R-:W-:Y:S02]  /*bcc0*/  SHF.L.U32 R4, R3, 0x1f, RZ ;  /* 0x0000001f03047819 */ /* 0x000fe400000006ff */
[----:B0-----:R-:W-:-:S05]  /*bcd0*/  LEA R5, R5, R2, 0x18 ;  /* 0x0000000205057211 */ /* 0x001fca00078ec0ff */
[----:B------:R-:W-:-:S04]  /*bce0*/  VIADD R5, R5, 0x20 ;  /* 0x0000002005057836 */ /* 0x000fc80000000000 */
[C---:B------:R-:W-:Y:S02]  /*bcf0*/  IMAD R7, R0.reuse, 0x8, R5 ;  /* 0x0000000800077824 */ /* 0x040fe400078e0205 */
[----:B------:R-:W-:Y:S02]  /*bd00*/  VIADD R0, R0, 0x1 ;  /* 0x0000000100007836 */ /* 0x000fe40000000000 */
[----:B------:R-:W0:Y:S03]  /*bd10*/  SYNCS.PHASECHK.TRANS64.TRYWAIT P0, [R7+URZ], R4 ;  /* 0x00000004070075a7 */ /* 0x000e26000800017f */
[----:B------:R-:W-:-:S04]  /*bd20*/  ISETP.NE.AND P1, PT, R0, 0x4, PT ;  /* 0x000000040000780c */ /* 0x000fc80003f25270 */
[----:B------:R-:W-:Y:S02]  /*bd30*/  SEL R2, RZ, 0x1, P1 ;  /* 0x00000001ff027807 */ /* 0x000fe40000800000 */
[----:B------:R-:W-:Y:S02]  /*bd40*/  SEL R0, R0, RZ, P1 ;  /* 0x000000ff00007207 */ /* 0x000fe40000800000 */
[----:B------:R-:W-:Y:S02]  /*bd50*/  LOP3.LUT R9, R3, R2, RZ, 0x3c, !PT ;  /* 0x0000000203097212 */ /* 0x000fe400078e3cff */
[----:B------:R-:W-:Y:S02]  /*bd60*/  LEA R6, R0, R5, 0x3 ;  /* 0x0000000500067211 */ /* 0x000fe400078e18ff */
[----:B------:R-:W-:Y:S01]  /*bd70*/  SHF.L.U32 R3, R9, 0x1f, RZ ;  /* 0x0000001f09037819 */ /* 0x000fe200000006ff */
[----:B0-----:R-:W-:Y:S06]  /*bd80*/  @!P0 BRA `(.L_x_305) ;  /* 0x0000000000e08947 */ /* 0x001fec0003800000 */
.L_x_316:
[----:B------:R-:W1:Y:S01]  /*bd90*/  SYNCS.PHASECHK.TRANS64.TRYWAIT P0, [R6+URZ], R3 ;  /* 0x00000003060075a7 */ /* 0x000e62000800017f */
[----:B------:R-:W-:-:S05]  /*bda0*/  VIADD R0, R0, 0x1 ;  /* 0x0000000100007836 */ /* 0x000fca0000000000 */
[----:B------:R-:W-:-:S04]  /*bdb0*/  ISETP.NE.AND P1, PT, R0, 0x4, PT ;  /* 0x000000040000780c */ /* 0x000fc80003f25270 */
[----:B------:R-:W-:Y:S02]  /*bdc0*/  SEL R2, RZ, 0x1, P1 ;  /* 0x00000001ff027807 */ /* 0x000fe40000800000 */
[----:B------:R-:W-:Y:S02]  /*bdd0*/  SEL R0, R0, RZ, P1 ;  /* 0x000000ff00007207 */ /* 0x000fe40000800000 */
[----:B------:R-:W-:-:S03]  /*bde0*/  LOP3.LUT R9, R9, R2, RZ, 0x3c, !PT ;  /* 0x0000000209097212 */ /* 0x000fc600078e3cff */
[----:B0-----:R-:W-:Y:S01]  /*bdf0*/  IMAD R7, R0, 0x8, R5 ;  /* 0x0000000800077824 */ /* 0x001fe200078e0205 */
[----:B------:R-:W-:Y:S01]  /*be00*/  SHF.L.U32 R4, R9, 0x1f, RZ ;  /* 0x0000001f09047819 */ /* 0x000fe200000006ff */
[----:B-1----:R-:W-:Y:S06]  /*be10*/  @!P0 BRA `(.L_x_306) ;  /* 0x0000000000d08947 */ /* 0x002fec0003800000 */
.L_x_317:
[----:B------:R-:W1:Y:S01]  /*be20*/  SYNCS.PHASECHK.TRANS64.TRYWAIT P0, [R7+URZ], R4 ;  /* 0x00000004070075a7 */ /* 0x000e62000800017f */
[----:B------:R-:W-:-:S05]  /*be30*/  VIADD R0, R0, 0x1 ;  /* 0x0000000100007836 */ /* 0x000fca0000000000 */
[----:B------:R-:W-:-:S04]  /*be40*/  ISETP.NE.AND P1, PT, R0, 0x4, PT ;  /* 0x000000040000780c */ /* 0x000fc80003f25270 */
[----:B------:R-:W-:Y:S02]  /*be50*/  SEL R2, RZ, 0x1, P1 ;  /* 0x00000001ff027807 */ /* 0x000fe40000800000 */
[----:B------:R-:W-:Y:S02]  /*be60*/  SEL R0, R0, RZ, P1 ;  /* 0x000000ff00007207 */ /* 0x000fe40000800000 */
[----:B------:R-:W-:Y:S01]  /*be70*/  LOP3.LUT R2, R9, R2, RZ, 0x3c, !PT ;  /* 0x0000000209027212 */ /* 0x000fe200078e3cff */
[----:B-1----:R-:W-:Y:S06]  /*be80*/  @!P0 BRA `(.L_x_307) ;  /* 0x0000000000c88947 */ /* 0x002fec0003800000 */
.L_x_318:
[----:B------:R-:W-:Y:S01]  /*be90*/  IMAD R5, R0, 0x8, R5 ;  /* 0x0000000800057824 */ /* 0x000fe200078e0205 */
[----:B------:R-:W-:-:S07]  /*bea0*/  SHF.L.U32 R0, R2, 0x1f, RZ ;  /* 0x0000001f02007819 */ /* 0x000fce00000006ff */
.L_x_308:
[----:B--2---:R2:W3:Y:S02]  /*beb0*/  SYNCS.PHASECHK.TRANS64.TRYWAIT P0, [R5+URZ], R0 ;  /* 0x00000000050075a7 */ /* 0x0044e4000800017f */
[----:B---3--:R-:W-:Y:S05]  /*bec0*/  @!P0 NANOSLEEP.SYNCS 0x989680 ;  /* 0x009896800000895d */ /* 0x008fea0003900000 */
[----:B------:R-:W3:Y:S02]  /*bed0*/  @!P0 SYNCS.PHASECHK.TRANS64 P0, [R5+URZ], R0 ;  /* 0x00000000050085a7 */ /* 0x000ee4000800007f */
[----:B---3--:R-:W-:Y:S05]  /*bee0*/  @!P0 BRA `(.L_x_308) ;  /* 0xfffffffc00f08947 */ /* 0x008fea000383ffff */
.L_x_303:
[----:B------:R-:W-:Y:S05]  /*bef0*/  BSYNC B0 ;  /* 0x0000000000007941 */ /* 0x000fea0003800000 */
.L_x_302:
[----:B------:R-:W-:Y:S05]  /*bf00*/  EXIT ;  /* 0x000000000000794d */ /* 0x000fea0003800000 */
.L_x_17:
[----:B---3--:R3:W4:Y:S02]  /*bf10*/  SYNCS.PHASECHK.TRANS64.TRYWAIT P1, [R3+URZ], R0 ;  /* 0x00000000030075a7 */ /* 0x008724000802017f */
[----:B----4-:R-:W-:Y:S05]  /*bf20*/  @!P1 NANOSLEEP.SYNCS 0x989680 ;  /* 0x009896800000995d */ /* 0x010fea0003900000 */
[----:B------:R-:W4:Y:S02]  /*bf30*/  @!P1 SYNCS.PHASECHK.TRANS64 P1, [R3+URZ], R0 ;  /* 0x00000000030095a7 */ /* 0x000f24000802007f */
[----:B----4-:R-:W-:Y:S05]  /*bf40*/  @!P1 BRA `(.L_x_17) ;  /* 0xfffffffc00f09947 */ /* 0x010fea000383ffff */
[----:B------:R-:W-:Y:S05]  /*bf50*/  BRA `(.L_x_16) ;  /* 0xffffff5000ac7947 */ /* 0x000fea000383ffff */
.L_x_22:
[----:B-1----:R-:W-:-:S04]  /*bf60*/  IMAD.U32 R4, RZ, RZ, UR8 ;  /* 0x00000008ff047e24 */ /* 0x002fc8000f8e00ff */
[----:B------:R1:W2:Y:S03]  /*bf70*/  SYNCS.PHASECHK.TRANS64.TRYWAIT P1, [R4+URZ], R3 ;  /* 0x00000003040075a7 */ /* 0x0002a6000802017f */
[----:B--2---:R-:W-:Y:S05]  /*bf80*/  @!P1 NANOSLEEP.SYNCS 0x989680 ;  /* 0x009896800000995d */ /* 0x004fea0003900000 */
[----:B------:R-:W2:Y:S02]  /*bf90*/  @!P1 SYNCS.PHASECHK.TRANS64 P1, [R4+URZ], R3 ;  /* 0x00000003040095a7 */ /* 0x000ea4000802007f */
[----:B--2---:R-:W-:Y:S05]  /*bfa0*/  @!P1 BRA `(.L_x_22) ;  /* 0xfffffffc00ec9947 */ /* 0x004fea000383ffff */
[----:B------:R-:W-:Y:S05]  /*bfb0*/  BRA `(.L_x_21) ;  /* 0xffffff54007c7947 */ /* 0x000fea000383ffff */
.L_x_289:
[----:B------:R-:W-:Y:S01]  /*bfc0*/  BSSY B1, `(.L_x_309) ;  /* 0x0000006000017945 */ /* 0x000fe20003800000 */
[----:B------:R-:W-:-:S07]  /*bfd0*/  IMAD.MOV.U32 R15, RZ, RZ, -0x1 ;  /* 0xffffffffff0f7424 */ /* 0x000fce00078e00ff */
[----:B------:R-:W-:Y:S05]  /*bfe0*/  WARPSYNC.COLLECTIVE R15, `(.L_x_310) ;  /* 0x000000000f0c7348 */ /* 0x000fea0003c00000 */
[----:B------:R-:W-:Y:S02]  /*bff0*/  ELECT P6, UR62, PT ;  /* 0x00000000003e782f */ /* 0x000fe400038c0000 */
[----:B------:R-:W-:Y:S01]  /*c000*/  MOV R14, UR62 ;  /* 0x0000003e000e7c02 */ /* 0x000fe20008000f00 */
[----:B------:R-:W-:Y:S10]  /*c010*/  ENDCOLLECTIVE ;  /* 0x000000000000791b */ /* 0x000ff40003800000 */
.L_x_310:
[----:B------:R-:W-:Y:S05]  /*c020*/  BSYNC B1 ;  /* 0x0000000000017941 */ /* 0x000fea0003800000 */
.L_x_309:
[----:B------:R-:W-:Y:S05]  /*c030*/  BRA `(.L_x_311) ;  /* 0xfffffff000447947 */ /* 0x000fea000383ffff */
.L_x_292:
[----:B0-----:R0:W1:Y:S02]  /*c040*/  SYNCS.PHASECHK.TRANS64.TRYWAIT P1, [R12+URZ+0x20], R7 ;  /* 0x000020070c0075a7 */ /* 0x001064000802017f */
[----:B-1----:R-:W-:Y:S05]  /*c050*/  @!P1 NANOSLEEP.SYNCS 0x989680 ;  /* 0x009896800000995d */ /* 0x002fea0003900000 */
[----:B------:R-:W1:Y:S02]  /*c060*/  @!P1 SYNCS.PHASECHK.TRANS64 P1, [R12+URZ+0x20], R7 ;  /* 0x000020070c0095a7 */ /* 0x000e64000802007f */
[----:B-1----:R-:W-:Y:S05]  /*c070*/  @!P1 BRA `(.L_x_292) ;  /* 0xfffffffc00f09947 */ /* 0x002fea000383ffff */
[----:B------:R-:W-:Y:S05]  /*c080*/  BRA `(.L_x_312) ;  /* 0xfffffff000787947 */ /* 0x000fea000383ffff */
.L_x_301:
[----:B------:R-:W-:Y:S01]  /*c090*/  BSSY B0, `(.L_x_313) ;  /* 0x0000006000007945 */ /* 0x000fe20003800000 */
[----:B------:R-:W-:-:S07]  /*c0a0*/  IMAD.MOV.U32 R15, RZ, RZ, -0x1 ;  /* 0xffffffffff0f7424 */ /* 0x000fce00078e00ff */
[----:B------:R-:W-:Y:S05]  /*c0b0*/  WARPSYNC.COLLECTIVE R15, `(.L_x_314) ;  /* 0x000000000f0c7348 */ /* 0x000fea0003c00000 */
[----:B------:R-:W-:Y:S02]  /*c0c0*/  ELECT P6, UR62, PT ;  /* 0x00000000003e782f */ /* 0x000fe400038c0000 */
[----:B------:R-:W-:Y:S01]  /*c0d0*/  MOV R14, UR62 ;  /* 0x0000003e000e7c02 */ /* 0x000fe20008000f00 */
[----:B------:R-:W-:Y:S10]  /*c0e0*/  ENDCOLLECTIVE ;  /* 0x000000000000791b */ /* 0x000ff40003800000 */
.L_x_314:
[----:B------:R-:W-:Y:S05]  /*c0f0*/  BSYNC B0 ;  /* 0x0000000000007941 */ /* 0x000fea0003800000 */
.L_x_313:
[----:B------:R-:W-:Y:S05]  /*c100*/  BRA `(.L_x_315) ;  /* 0xfffffff800cc7947 */ /* 0x000fea000383ffff */
.L_x_305:
[----:B0-----:R0:W1:Y:S02]  /*c110*/  SYNCS.PHASECHK.TRANS64.TRYWAIT P0, [R7+URZ], R4 ;  /* 0x00000004070075a7 */ /* 0x001064000800017f */
[----:B-1----:R-:W-:Y:S05]  /*c120*/  @!P0 NANOSLEEP.SYNCS 0x989680 ;  /* 0x009896800000895d */ /* 0x002fea0003900000 */
[----:B------:R-:W1:Y:S02]  /*c130*/  @!P0 SYNCS.PHASECHK.TRANS64 P0, [R7+URZ], R4 ;  /* 0x00000004070085a7 */ /* 0x000e64000800007f */
[----:B-1----:R-:W-:Y:S05]  /*c140*/  @!P0 BRA `(.L_x_305) ;  /* 0xfffffffc00f08947 */ /* 0x002fea000383ffff */
[----:B------:R-:W-:Y:S05]  /*c150*/  BRA `(.L_x_316) ;  /* 0xfffffffc000c7947 */ /* 0x000fea000383ffff */
.L_x_306:
[----:B0-----:R0:W1:Y:S02]  /*c160*/  SYNCS.PHASECHK.TRANS64.TRYWAIT P0, [R6+URZ], R3 ;  /* 0x00000003060075a7 */ /* 0x001064000800017f */
[----:B-1----:R-:W-:Y:S05]  /*c170*/  @!P0 NANOSLEEP.SYNCS 0x989680 ;  /* 0x009896800000895d */ /* 0x002fea0003900000 */
[----:B------:R-:W1:Y:S02]  /*c180*/  @!P0 SYNCS.PHASECHK.TRANS64 P0, [R6+URZ], R3 ;  /* 0x00000003060085a7 */ /* 0x000e64000800007f */
[----:B-1----:R-:W-:Y:S05]  /*c190*/  @!P0 BRA `(.L_x_306) ;  /* 0xfffffffc00f08947 */ /* 0x002fea000383ffff */
[----:B------:R-:W-:Y:S05]  /*c1a0*/  BRA `(.L_x_317) ;  /* 0xfffffffc001c7947 */ /* 0x000fea000383ffff */
.L_x_307:
[----:B-1----:R1:W2:Y:S02]  /*c1b0*/  SYNCS.PHASECHK.TRANS64.TRYWAIT P0, [R7+URZ], R4 ;  /* 0x00000004070075a7 */ /* 0x0022a4000800017f */
[----:B--2---:R-:W-:Y:S05]  /*c1c0*/  @!P0 NANOSLEEP.SYNCS 0x989680 ;  /* 0x009896800000895d */ /* 0x004fea0003900000 */
[----:B------:R-:W2:Y:S02]  /*c1d0*/  @!P0 SYNCS.PHASECHK.TRANS64 P0, [R7+URZ], R4 ;  /* 0x00000004070085a7 */ /* 0x000ea4000800007f */
[----:B--2---:R-:W-:Y:S05]  /*c1e0*/  @!P0 BRA `(.L_x_307) ;  /* 0xfffffffc00f08947 */ /* 0x004fea000383ffff */
[----:B------:R-:W-:Y:S05]  /*c1f0*/  BRA `(.L_x_318) ;  /* 0xfffffffc00247947 */ /* 0x000fea000383ffff */
.L_x_319:
[----:B------:R-:W-:-:S00]  /*c200*/  BRA `(.L_x_319) ;  /* 0xfffffffc00fc7947 */ /* 0x000fc0000383ffff */
[----:B------:R-:W-:-:S00]  /*c210*/  NOP ;  /* 0x0000000000007918 */ /* 0x000fc00000000000 */
        /* <DEDUP_REMOVED lines=14> */
.L_x_320:


//--------------------- .nv.global.init           --------------------------
	.section	.nv.global.init,"aw",@progbits
.nv.global.init:
	.type		$str$22,@object
	.size		$str$22,($str$23 - $str$22)
$str$22:
        /*0000*/ 	.byte	0x6b, 0x5f, 0x74, 0x69, 0x6c, 0x65, 0x5f, 0x63, 0x6f, 0x75, 0x6e, 0x74, 0x20, 0x3e, 0x3d, 0x20
        /*0010*/ 	.byte	0x31, 0x00
	.type		$str$23,@object
	.size		$str$23,(__unnamed_1 - $str$23)
$str$23:
        /*0012*/ 	.byte	0x2f, 0x74, 0x6d, 0x70, 0x2f, 0x63, 0x75, 0x74, 0x6c, 0x61, 0x73, 0x73, 0x5f, 0x73, 0x77, 0x65
        /*0022*/ 	.byte	0x65, 0x70, 0x5f, 0x73, 0x72, 0x63, 0x2f, 0x69, 0x6e, 0x63, 0x6c, 0x75, 0x64, 0x65, 0x2f, 0x63
        /*0032*/ 	.byte	0x75, 0x74, 0x6c, 0x61, 0x73, 0x73, 0x2f, 0x67, 0x65, 0x6d, 0x6d, 0x2f, 0x63, 0x6f, 0x6c, 0x6c
        /*0042*/ 	.byte	0x65, 0x63, 0x74, 0x69, 0x76, 0x65, 0x2f, 0x73, 0x6d, 0x39, 0x30, 0x5f, 0x6d, 0x6d, 0x61, 0x5f
        /*0052*/ 	.byte	0x74, 0x6d, 0x61, 0x5f, 0x67, 0x6d, 0x6d, 0x61, 0x5f, 0x73, 0x73, 0x5f, 0x77, 0x61, 0x72, 0x70
        /*0062*/ 	.byte	0x73, 0x70, 0x65, 0x63, 0x69, 0x61, 0x6c, 0x69, 0x7a, 0x65, 0x64, 0x2e, 0x68, 0x70, 0x70, 0x00
	.type		__unnamed_1,@object
	.size		__unnamed_1,(.L_0 - __unnamed_1)
__unnamed_1:
        /*0072*/ 	.byte	0x76, 0x6f, 0x69, 0x64, 0x20, 0x63, 0x75, 0x74, 0x6c, 0x61, 0x73, 0x73, 0x3a, 0x3a, 0x67, 0x65
        /* <DEDUP_REMOVED lines=180> */
        /*0bc2*/ 	.byte	0x6e, 0x74, 0x69, 0x74, 0x79, 0x5d, 0x00
.L_0:


//--------------------- .nv.shared._ZN7cutlass13device_kernelINS_4gemm6kernel13GemmUniversalIN4cute5tupleIJiiiiEEENS1_10collective13CollectiveMmaINS1_34MainloopSm90TmaGmmaWarpSpecializedILi4ENS5_IJNS4_1CILi1EEESB_SB_EEENS1_35KernelTmaWarpSpecializedCooperativeEEENS5_IJNSA_ILi256EEENSA_ILi128EEENSA_ILi32EEEEEENS_10bfloat16_tENS5_IJlSB_lEEESJ_SK_NS4_8TiledMMAINS4_8MMA_AtomIJNS4_4SM904GMMA28MMA_64x128x16_F32BF16BF16_SSILNSO_5MajorE0ELSQ_0ELNSO_7ScaleInE1ELSR_1EEEEEENS4_6LayoutINS5_IJNSA_ILi2EEESB_SB_EEENS5_IJSB_NSA_ILi0EEESX_EEEEENS5_IJNS4_10UnderscoreES10_S10_EEEEENS4_13SM90_TMA_LOADENS4_14ComposedLayoutINS4_7SwizzleILi2ELi4ELi3EEENS4_18smem_ptr_flag_bitsILi16EEENSU_INS5_IJNSA_ILi8EEESH_EEENS5_IJSH_SB_EEEEEEEvNS4_8identityES13_S1D_vS1E_EENS_8epilogue10collective6detail29Sm90TmaWarpSpecializedAdapterINS1H_15DefaultEpilogueISJ_SK_SK_NS1G_6thread17LinearCombinationISJ_Li1EffLNS1L_9ScaleType4KindE0ELNS_15FloatRoundStyleE2ESJ_EENS1_15EpilogueDefaultEEEEEvvEEEEvNT_6ParamsE --------------------------
	.section	.nv.shared._ZN7cutlass13device_kernelINS_4gemm6kernel13GemmUniversalIN4cute5tupleIJiiiiEEENS1_10collective13CollectiveMmaINS1_34MainloopSm90TmaGmmaWarpSpecializedILi4ENS5_IJNS4_1CILi1EEESB_SB_EEENS1_35KernelTmaWarpSpecializedCooperativeEEENS5_IJNSA_ILi256EEENSA_ILi128EEENSA_ILi32EEEEEENS_10bfloat16_tENS5_IJlSB_lEEESJ_SK_NS4_8TiledMMAINS4_8MMA_AtomIJNS4_4SM904GMMA28MMA_64x128x16_F32BF16BF16_SSILNSO_5MajorE0ELSQ_0ELNSO_7ScaleInE1ELSR_1EEEEEENS4_6LayoutINS5_IJNSA_ILi2EEESB_SB_EEENS5_IJSB_NSA_ILi0EEESX_EEEEENS5_IJNS4_10UnderscoreES10_S10_EEEEENS4_13SM90_TMA_LOADENS4_14ComposedLayoutINS4_7SwizzleILi2ELi4ELi3EEENS4_18smem_ptr_flag_bitsILi16EEENSU_INS5_IJNSA_ILi8EEESH_EEENS5_IJSH_SB_EEEEEEEvNS4_8identityES13_S1D_vS1E_EENS_8epilogue10collective6detail29Sm90TmaWarpSpecializedAdapterINS1H_15DefaultEpilogueISJ_SK_SK_NS1G_6thread17LinearCombinationISJ_Li1EffLNS1L_9ScaleType4KindE0ELNS_15FloatRoundStyleE2ESJ_EENS1_15EpilogueDefaultEEEEEvvEEEEvNT_6ParamsE,"aw",@nobits
	.sectionflags	@""
	.align	16
	.zero		1024


//--------------------- .nv.shared.reserved.0     --------------------------
	.section	.nv.shared.reserved.0,"aw",@nobits
	.weak		__nv_reservedSMEM_offset_0_alias
	.size		__nv_reservedSMEM_offset_0_alias, 0, 0
	.other		__nv_reservedSMEM_offset_0_alias,@"STO_CUDA_RESERVED_SHARED STV_DEFAULT"
__nv_reservedSMEM_offset_0_alias:
	.zero		0


//--------------------- .nv.global                --------------------------
	.section	.nv.global,"aw",@nobits
.nv.global:
	.type		_ZN39_INTERNAL_65cca369_4_k_cu_2bf2ac6e_31014cute1_E,@object
	.size		_ZN39_INTERNAL_65cca369_4_k_cu_2bf2ac6e_31014cute1_E,(_ZN39_INTERNAL_65cca369_4_k_cu_2bf2ac6e_31014cuda3std3__45__cpo6cbeginE - _ZN39_INTERNAL_65cca369_4_k_cu_2bf2ac6e_31014cute1_E)
_ZN39_INTERNAL_65cca369_4_k_cu_2bf2ac6e_31014cute1_E:
	.zero		1
	.type		_ZN39_INTERNAL_65cca369_4_k_cu_2bf2ac6e_31014cuda3std3__45__cpo6cbeginE,@object
	.size		_ZN39_INTERNAL_65cca369_4_k_cu_2bf2ac6e_31014cuda3std3__45__cpo6cbeginE,(_ZN39_INTERNAL_65cca369_4_k_cu_2bf2ac6e_31014cuda3std3__48in_placeE - _ZN39_INTERNAL_65cca369_4_k_cu_2bf2ac6e_31014cuda3std3__45__cpo6cbeginE)
_ZN39_INTERNAL_65cca369_4_k_cu_2bf2ac6e_31014cuda3std3__45__cpo6cbeginE:
	.zero		1
	.type		_ZN39_INTERNAL_65cca369_4_k_cu_2bf2ac6e_31014cuda3std3__48in_placeE,@object
	.size		_ZN39_INTERNAL_65cca369_4_k_cu_2bf2ac6e_31014cuda3std3__48in_placeE,(_ZN39_INTERNAL_65cca369_4_k_cu_2bf2ac6e_31014cuda3std6ranges3__45__cpo9iter_moveE - _ZN39_INTERNAL_65cca369_4_k_cu_2bf2ac6e_31014cuda3std3__48in_placeE)
_ZN39_INTERNAL_65cca369_4_k_cu_2bf2ac6e_31014cuda3std3__48in_placeE:
	.zero		1
	.type		_ZN39_INTERNAL_65cca369_4_k_cu_2bf2ac6e_31014cuda3std6ranges3__45__cpo9iter_moveE,@object
	.size		_ZN39_INTERNAL_65cca369_4_k_cu_2bf2ac6e_31014cuda3std6ranges3__45__cpo9iter_moveE,(_ZN39_INTERNAL_65cca369_4_k_cu_2bf2ac6e_31014cuda3std3__45__cpo5beginE - _ZN39_INTERNAL_65cca369_4_k_cu_2bf2ac6e_31014cuda3std6ranges3__45__cpo9iter_moveE)
_ZN39_INTERNAL_65cca369_4_k_cu_2bf2ac6e_31014cuda3std6ranges3__45__cpo9iter_moveE:
	.zero		1
	.type		_ZN39_INTERNAL_65cca369_4_k_cu_2bf2ac6e_31014cuda3std3__45__cpo5beginE,@object
	.size		_ZN39_INTERNAL_65cca369_4_k_cu_2bf2ac6e_31014cuda3std3__45__cpo5beginE,(_ZN39_INTERNAL_65cca369_4_k_cu_2bf2ac6e_31014cuda3std3__441_GLOBAL__N__65cca369_4_k_cu_2bf2ac6e_31016ignoreE - _ZN39_INTERNAL_65cca369_4_k_cu_2bf2ac6e_31014cuda3std3__45__cpo5beginE)
_ZN39_INTERNAL_65cca369_4_k_cu_2bf2ac6e_31014cuda3std3__45__cpo5beginE:
	.zero		1
	.type		_ZN39_INTERNAL_65cca369_4_k_cu_2bf2ac6e_31014cuda3std3__441_GLOBAL__N__65cca369_4_k_cu_2bf2ac6e_31016ignoreE,@object
	.size		_ZN39_INTERNAL_65cca369_4_k_cu_2bf2ac6e_31014cuda3std3__441_GLOBAL__N__65cca369_4_k_cu_2bf2ac6e_31016ignoreE,(_ZN39_INTERNAL_65cca369_4_k_cu_2bf2ac6e_31014cute7productE - _ZN39_INTERNAL_65cca369_4_k_cu_2bf2ac6e_31014cuda3std3__441_GLOBAL__N__65cca369_4_k_cu_2bf2ac6e_31016ignoreE)
_ZN39_INTERNAL_65cca369_4_k_cu_2bf2ac6e_31014cuda3std3__441_GLOBAL__N__65cca369_4_k_cu_2bf2ac6e_31016ignoreE:
	.zero		1
	.type		_ZN39_INTERNAL_65cca369_4_k_cu_2bf2ac6e_31014cute7productE,@object
	.size		_ZN39_INTERNAL_65cca369_4_k_cu_2bf2ac6e_31014cute7productE,(_ZN39_INTERNAL_65cca369_4_k_cu_2bf2ac6e_31014cuda3std3__45__cpo3endE - _ZN39_INTERNAL_65cca369_4_k_cu_2bf2ac6e_31014cute7productE)
_ZN39_INTERNAL_65cca369_4_k_cu_2bf2ac6e_31014cute7productE:
	.zero		1
	.type		_ZN39_INTERNAL_65cca369_4_k_cu_2bf2ac6e_31014cuda3std3__45__cpo3endE,@object
	.size		_ZN39_INTERNAL_65cca369_4_k_cu_2bf2ac6e_31014cuda3std3__45__cpo3endE,(_ZN39_INTERNAL_65cca369_4_k_cu_2bf2ac6e_31014cuda3std3__419piecewise_constructE - _ZN39_INTERNAL_65cca369_4_k_cu_2bf2ac6e_31014cuda3std3__45__cpo3endE)
_ZN39_INTERNAL_65cca369_4_k_cu_2bf2ac6e_31014cuda3std3__45__cpo3endE:
	.zero		1
	.type		_ZN39_INTERNAL_65cca369_4_k_cu_2bf2ac6e_31014cuda3std3__419piecewise_constructE,@object
	.size		_ZN39_INTERNAL_65cca369_4_k_cu_2bf2ac6e_31014cuda3std3__419piecewise_constructE,(_ZN39_INTERNAL_65cca369_4_k_cu_2bf2ac6e_31014cuda3std3__45__cpo4cendE - _ZN39_INTERNAL_65cca369_4_k_cu_2bf2ac6e_31014cuda3std3__419piecewise_constructE)
_ZN39_INTERNAL_65cca369_4_k_cu_2bf2ac6e_31014cuda3std3__419piecewise_constructE:
	.zero		1
	.type		_ZN39_INTERNAL_65cca369_4_k_cu_2bf2ac6e_31014cuda3std3__45__cpo4cendE,@object
	.size		_ZN39_INTERNAL_65cca369_4_k_cu_2bf2ac6e_31014cuda3std3__45__cpo4cendE,(_ZN39_INTERNAL_65cca369_4_k_cu_2bf2ac6e_31014cuda3std6ranges3__45__cpo4swapE - _ZN39_INTERNAL_65cca369_4_k_cu_2bf2ac6e_31014cuda3std3__45__cpo4cendE)
_ZN39_INTERNAL_65cca369_4_k_cu_2bf2ac6e_31014cuda3std3__45__cpo4cendE:
	.zero		1
	.type		_ZN39_INTERNAL_65cca369_4_k_cu_2bf2ac6e_31014cuda3std6ranges3__45__cpo4swapE,@object
	.size		_ZN39_INTERNAL_65cca369_4_k_cu_2bf2ac6e_31014cuda3std6ranges3__45__cpo4swapE,(.L_8 - _ZN39_INTERNAL_65cca369_4_k_cu_2bf2ac6e_31014cuda3std6ranges3__45__cpo4swapE)
_ZN39_INTERNAL_65cca369_4_k_cu_2bf2ac6e_31014cuda3std6ranges3__45__cpo4swapE:
	.zero		1
.L_8:


//--------------------- .nv.constant0._ZN7cutlass13device_kernelINS_4gemm6kernel13GemmUniversalIN4cute5tupleIJiiiiEEENS1_10collective13CollectiveMmaINS1_34MainloopSm90TmaGmmaWarpSpecializedILi4ENS5_IJNS4_1CILi1EEESB_SB_EEENS1_35KernelTmaWarpSpecializedCooperativeEEENS5_IJNSA_ILi256EEENSA_ILi128EEENSA_ILi32EEEEEENS_10bfloat16_tENS5_IJlSB_lEEESJ_SK_NS4_8TiledMMAINS4_8MMA_AtomIJNS4_4SM904GMMA28MMA_64x128x16_F32BF16BF16_SSILNSO_5MajorE0ELSQ_0ELNSO_7ScaleInE1ELSR_1EEEEEENS4_6LayoutINS5_IJNSA_ILi2EEESB_SB_EEENS5_IJSB_NSA_ILi0EEESX_EEEEENS5_IJNS4_10UnderscoreES10_S10_EEEEENS4_13SM90_TMA_LOADENS4_14ComposedLayoutINS4_7SwizzleILi2ELi4ELi3EEENS4_18smem_ptr_flag_bitsILi16EEENSU_INS5_IJNSA_ILi8EEESH_EEENS5_IJSH_SB_EEEEEEEvNS4_8identityES13_S1D_vS1E_EENS_8epilogue10collective6detail29Sm90TmaWarpSpecializedAdapterINS1H_15DefaultEpilogueISJ_SK_SK_NS1G_6thread17LinearCombinationISJ_Li1EffLNS1L_9ScaleType4KindE0ELNS_15FloatRoundStyleE2ESJ_EENS1_15EpilogueDefaultEEEEEvvEEEEvNT_6ParamsE --------------------------
	.section	.nv.constant0._ZN7cutlass13device_kernelINS_4gemm6kernel13GemmUniversalIN4cute5tupleIJiiiiEEENS1_10collective13CollectiveMmaINS1_34MainloopSm90TmaGmmaWarpSpecializedILi4ENS5_IJNS4_1CILi1EEESB_SB_EEENS1_35KernelTmaWarpSpecializedCooperativeEEENS5_IJNSA_ILi256EEENSA_ILi128EEENSA_ILi32EEEEEENS_10bfloat16_tENS5_IJlSB_lEEESJ_SK_NS4_8TiledMMAINS4_8MMA_AtomIJNS4_4SM904GMMA28MMA_64x128x16_F32BF16BF16_SSILNSO_5MajorE0ELSQ_0ELNSO_7ScaleInE1ELSR_1EEEEEENS4_6LayoutINS5_IJNSA_ILi2EEESB_SB_EEENS5_IJSB_NSA_ILi0EEESX_EEEEENS5_IJNS4_10UnderscoreES10_S10_EEEEENS4_13SM90_TMA_LOADENS4_14ComposedLayoutINS4_7SwizzleILi2ELi4ELi3EEENS4_18smem_ptr_flag_bitsILi16EEENSU_INS5_IJNSA_ILi8EEESH_EEENS5_IJSH_SB_EEEEEEEvNS4_8identityES13_S1D_vS1E_EENS_8epilogue10collective6detail29Sm90TmaWarpSpecializedAdapterINS1H_15DefaultEpilogueISJ_SK_SK_NS1G_6thread17LinearCombinationISJ_Li1EffLNS1L_9ScaleType4KindE0ELNS_15FloatRoundStyleE2ESJ_EENS1_15EpilogueDefaultEEEEEvvEEEEvNT_6ParamsE,"a",@progbits
	.sectionflags	@""
	.align	4
.nv.constant0._ZN7cutlass13device_kernelINS_4gemm6kernel13GemmUniversalIN4cute5tupleIJiiiiEEENS1_10collective13CollectiveMmaINS1_34MainloopSm90TmaGmmaWarpSpecializedILi4ENS5_IJNS4_1CILi1EEESB_SB_EEENS1_35KernelTmaWarpSpecializedCooperativeEEENS5_IJNSA_ILi256EEENSA_ILi128EEENSA_ILi32EEEEEENS_10bfloat16_tENS5_IJlSB_lEEESJ_SK_NS4_8TiledMMAINS4_8MMA_AtomIJNS4_4SM904GMMA28MMA_64x128x16_F32BF16BF16_SSILNSO_5MajorE0ELSQ_0ELNSO_7ScaleInE1ELSR_1EEEEEENS4_6LayoutINS5_IJNSA_ILi2EEESB_SB_EEENS5_IJSB_NSA_ILi0EEESX_EEEEENS5_IJNS4_10UnderscoreES10_S10_EEEEENS4_13SM90_TMA_LOADENS4_14ComposedLayoutINS4_7SwizzleILi2ELi4ELi3EEENS4_18smem_ptr_flag_bitsILi16EEENSU_INS5_IJNSA_ILi8EEESH_EEENS5_IJSH_SB_EEEEEEEvNS4_8identityES13_S1D_vS1E_EENS_8epilogue10collective6detail29Sm90TmaWarpSpecializedAdapterINS1H_15DefaultEpilogueISJ_SK_SK_NS1G_6thread17LinearCombinationISJ_Li1EffLNS1L_9ScaleType4KindE0ELNS_15FloatRoundStyleE2ESJ_EENS1_15EpilogueDefaultEEEEEvvEEEEvNT_6ParamsE:
	.zero		1664


//--------------------- SYMBOLS --------------------------

	.type		.nv.reservedSmem.offset0,@object
	.size		.nv.reservedSmem.offset0,0x4
	.type		__assertfail,@function
